	.target	sm_90a

	.elftype	@"ET_EXEC"


//--------------------- .note.nv.tkinfo           --------------------------
	.section	.note.nv.tkinfo,"",@"SHT_NOTE"
	.sectionflags	@"SHF_NOTE_NV_TKINFO"
	.tkinfo
        /*0018*/ 	.word	0x00000002
        /*0030*/ 	.string	""
        /*0030*/ 	.string	"ptxas"
        /*0030*/ 	.string	"Cuda compilation tools, release 13.0, V13.0.88"
        /*0030*/ 	.string	"Build cuda_13.0.r13.0/compiler.36424714_0"
        /*0030*/ 	.string	"-arch sm_90a -m 64 "



//--------------------- .note.nv.cuinfo           --------------------------
	.section	.note.nv.cuinfo,"",@"SHT_NOTE"
	.sectionflags	@"SHF_NOTE_NV_CUINFO"
        /*0018*/ 	.short	0x0002
        /*001a*/ 	.short	0x005a
        /*001c*/ 	.short	0x0082
	.zero		2


//--------------------- .nv.info                  --------------------------
	.section	.nv.info,"",@"SHT_CUDA_INFO"
	.align	4


	//----- nvinfo : EIATTR_REGCOUNT
	.align		4
        /*0000*/ 	.byte	0x04, 0x2f
        /*0002*/ 	.short	(.L_15 - .L_14)
	.align		4
.L_14:
        /*0004*/ 	.word	index@(_ZN7cutlass13device_kernelINS_4gemm6kernel13GemmUniversalIN4cute5tupleIJiiiiEEENS1_10collective13CollectiveMmaINS1_34MainloopSm90TmaGmmaWarpSpecializedILi12ENS5_IJNS4_1CILi1EEESB_SB_EEENS1_35KernelTmaWarpSpecializedCooperativeEEENS5_IJNSA_ILi256EEENSA_ILi32EEENSA_ILi64EEEEEEaNS5_IJlSB_lEEEaSJ_NS4_8TiledMMAINS4_8MMA_AtomIJNS4_4SM904GMMA26MMA_64x32x32_S32S8S8_SS_TNEEEENS4_6LayoutINS5_IJNSA_ILi2EEESB_SB_EEENS5_IJSB_NSA_ILi0EEEST_EEEEENS5_IJNS4_10UnderscoreESW_SW_EEEEENS4_13SM90_TMA_LOADENS4_14ComposedLayoutINS4_7SwizzleILi2ELi4ELi3EEENS4_18smem_ptr_flag_bitsILi8EEENSQ_INS5_IJNSA_ILi8EEESH_EEENS5_IJSH_SB_EEEEEEEvNS4_8identityESZ_S19_vS1A_EENS_8epilogue10collective6detail29Sm90TmaWarpSpecializedAdapterINS1D_15DefaultEpilogueIaSJ_SJ_NS1C_6thread17LinearCombinationIaLi1EiiLNS1H_9ScaleType4KindE0ELNS_15FloatRoundStyleE2EaEENS1_15EpilogueDefaultEEEEEvvEEEEvNT_6ParamsE)
        /*0008*/ 	.word	0x000000a8


	//----- nvinfo : EIATTR_FRAME_SIZE
	.align		4
.L_15:
        /*000c*/ 	.byte	0x04, 0x11
        /*000e*/ 	.short	(.L_17 - .L_16)
	.align		4
.L_16:
        /*0010*/ 	.word	index@(_ZN7cutlass13device_kernelINS_4gemm6kernel13GemmUniversalIN4cute5tupleIJiiiiEEENS1_10collective13CollectiveMmaINS1_34MainloopSm90TmaGmmaWarpSpecializedILi12ENS5_IJNS4_1CILi1EEESB_SB_EEENS1_35KernelTmaWarpSpecializedCooperativeEEENS5_IJNSA_ILi256EEENSA_ILi32EEENSA_ILi64EEEEEEaNS5_IJlSB_lEEEaSJ_NS4_8TiledMMAINS4_8MMA_AtomIJNS4_4SM904GMMA26MMA_64x32x32_S32S8S8_SS_TNEEEENS4_6LayoutINS5_IJNSA_ILi2EEESB_SB_EEENS5_IJSB_NSA_ILi0EEEST_EEEEENS5_IJNS4_10UnderscoreESW_SW_EEEEENS4_13SM90_TMA_LOADENS4_14ComposedLayoutINS4_7SwizzleILi2ELi4ELi3EEENS4_18smem_ptr_flag_bitsILi8EEENSQ_INS5_IJNSA_ILi8EEESH_EEENS5_IJSH_SB_EEEEEEEvNS4_8identityESZ_S19_vS1A_EENS_8epilogue10collective6detail29Sm90TmaWarpSpecializedAdapterINS1D_15DefaultEpilogueIaSJ_SJ_NS1C_6thread17LinearCombinationIaLi1EiiLNS1H_9ScaleType4KindE0ELNS_15FloatRoundStyleE2EaEENS1_15EpilogueDefaultEEEEEvvEEEEvNT_6ParamsE)
        /*0014*/ 	.word	0x00000000


	//----- nvinfo : EIATTR_MIN_STACK_SIZE
	.align		4
.L_17:
        /*0018*/ 	.byte	0x04, 0x12
        /*001a*/ 	.short	(.L_19 - .L_18)
	.align		4
.L_18:
        /*001c*/ 	.word	index@(_ZN7cutlass13device_kernelINS_4gemm6kernel13GemmUniversalIN4cute5tupleIJiiiiEEENS1_10collective13CollectiveMmaINS1_34MainloopSm90TmaGmmaWarpSpecializedILi12ENS5_IJNS4_1CILi1EEESB_SB_EEENS1_35KernelTmaWarpSpecializedCooperativeEEENS5_IJNSA_ILi256EEENSA_ILi32EEENSA_ILi64EEEEEEaNS5_IJlSB_lEEEaSJ_NS4_8TiledMMAINS4_8MMA_AtomIJNS4_4SM904GMMA26MMA_64x32x32_S32S8S8_SS_TNEEEENS4_6LayoutINS5_IJNSA_ILi2EEESB_SB_EEENS5_IJSB_NSA_ILi0EEEST_EEEEENS5_IJNS4_10UnderscoreESW_SW_EEEEENS4_13SM90_TMA_LOADENS4_14ComposedLayoutINS4_7SwizzleILi2ELi4ELi3EEENS4_18smem_ptr_flag_bitsILi8EEENSQ_INS5_IJNSA_ILi8EEESH_EEENS5_IJSH_SB_EEEEEEEvNS4_8identityESZ_S19_vS1A_EENS_8epilogue10collective6detail29Sm90TmaWarpSpecializedAdapterINS1D_15DefaultEpilogueIaSJ_SJ_NS1C_6thread17LinearCombinationIaLi1EiiLNS1H_9ScaleType4KindE0ELNS_15FloatRoundStyleE2EaEENS1_15EpilogueDefaultEEEEEvvEEEEvNT_6ParamsE)
        /*0020*/ 	.word	0x00000000
.L_19:


//--------------------- .nv.compat                --------------------------
	.section	.nv.compat,"",@"SHT_CUDA_COMPAT_INFO"
	.align	4
        /*0000*/ 	.byte	0x02, 0x09, 0x01, 0x00, 0x02, 0x02, 0x04, 0x00, 0x02, 0x05, 0x05, 0x00, 0x03, 0x07, 0x01, 0x01
        /*0010*/ 	.byte	0x02, 0x03, 0x01, 0x00, 0x02, 0x06, 0x01, 0x00, 0x04, 0x0b, 0x08, 0x00, 0x00, 0x00, 0x00, 0x00
        /*0020*/ 	.byte	0x00, 0x00, 0x00, 0x00


//--------------------- .nv.info._ZN7cutlass13device_kernelINS_4gemm6kernel13GemmUniversalIN4cute5tupleIJiiiiEEENS1_10collective13CollectiveMmaINS1_34MainloopSm90TmaGmmaWarpSpecializedILi12ENS5_IJNS4_1CILi1EEESB_SB_EEENS1_35KernelTmaWarpSpecializedCooperativeEEENS5_IJNSA_ILi256EEENSA_ILi32EEENSA_ILi64EEEEEEaNS5_IJlSB_lEEEaSJ_NS4_8TiledMMAINS4_8MMA_AtomIJNS4_4SM904GMMA26MMA_64x32x32_S32S8S8_SS_TNEEEENS4_6LayoutINS5_IJNSA_ILi2EEESB_SB_EEENS5_IJSB_NSA_ILi0EEEST_EEEEENS5_IJNS4_10UnderscoreESW_SW_EEEEENS4_13SM90_TMA_LOADENS4_14ComposedLayoutINS4_7SwizzleILi2ELi4ELi3EEENS4_18smem_ptr_flag_bitsILi8EEENSQ_INS5_IJNSA_ILi8EEESH_EEENS5_IJSH_SB_EEEEEEEvNS4_8identityESZ_S19_vS1A_EENS_8epilogue10collective6detail29Sm90TmaWarpSpecializedAdapterINS1D_15DefaultEpilogueIaSJ_SJ_NS1C_6thread17LinearCombinationIaLi1EiiLNS1H_9ScaleType4KindE0ELNS_15FloatRoundStyleE2EaEENS1_15EpilogueDefaultEEEEEvvEEEEvNT_6ParamsE --------------------------
	.section	.nv.info._ZN7cutlass13device_kernelINS_4gemm6kernel13GemmUniversalIN4cute5tupleIJiiiiEEENS1_10collective13CollectiveMmaINS1_34MainloopSm90TmaGmmaWarpSpecializedILi12ENS5_IJNS4_1CILi1EEESB_SB_EEENS1_35KernelTmaWarpSpecializedCooperativeEEENS5_IJNSA_ILi256EEENSA_ILi32EEENSA_ILi64EEEEEEaNS5_IJlSB_lEEEaSJ_NS4_8TiledMMAINS4_8MMA_AtomIJNS4_4SM904GMMA26MMA_64x32x32_S32S8S8_SS_TNEEEENS4_6LayoutINS5_IJNSA_ILi2EEESB_SB_EEENS5_IJSB_NSA_ILi0EEEST_EEEEENS5_IJNS4_10UnderscoreESW_SW_EEEEENS4_13SM90_TMA_LOADENS4_14ComposedLayoutINS4_7SwizzleILi2ELi4ELi3EEENS4_18smem_ptr_flag_bitsILi8EEENSQ_INS5_IJNSA_ILi8EEESH_EEENS5_IJSH_SB_EEEEEEEvNS4_8identityESZ_S19_vS1A_EENS_8epilogue10collective6detail29Sm90TmaWarpSpecializedAdapterINS1D_15DefaultEpilogueIaSJ_SJ_NS1C_6thread17LinearCombinationIaLi1EiiLNS1H_9ScaleType4KindE0ELNS_15FloatRoundStyleE2EaEENS1_15EpilogueDefaultEEEEEvvEEEEvNT_6ParamsE,"",@"SHT_CUDA_INFO"
	.sectionflags	@""
	.align	4


	//----- nvinfo : EIATTR_CUDA_API_VERSION
	.align		4
        /*0000*/ 	.byte	0x04, 0x37
        /*0002*/ 	.short	(.L_21 - .L_20)
.L_20:
        /*0004*/ 	.word	0x00000082


	//----- nvinfo : EIATTR_KPARAM_INFO
	.align		4
.L_21:
        /*0008*/ 	.byte	0x04, 0x17
        /*000a*/ 	.short	(.L_23 - .L_22)
.L_22:
        /*000c*/ 	.word	0x00000000
        /*0010*/ 	.short	0x0000
        /*0012*/ 	.short	0x0070
        /*0014*/ 	.byte	0x00, 0xf0, 0x01, 0x10


	//----- nvinfo : EIATTR_SPARSE_MMA_MASK
	.align		4
.L_23:
        /*0018*/ 	.byte	0x03, 0x50
        /*001a*/ 	.short	0x0000


	//----- nvinfo : EIATTR_MAXREG_COUNT
	.align		4
        /*001c*/ 	.byte	0x03, 0x1b
        /*001e*/ 	.short	0x00a8


	//----- nvinfo : EIATTR_NUM_BARRIERS
	.align		4
        /*0020*/ 	.byte	0x02, 0x4c
        /*0022*/ 	.byte	0x01
	.zero		1


	//----- nvinfo : EIATTR_EXTERNS
	.align		4
        /*0024*/ 	.byte	0x04, 0x0f
        /*0026*/ 	.short	(.L_25 - .L_24)


	//   ....[0]....
	.align		4
.L_24:
        /*0028*/ 	.word	index@(__assertfail)


	//----- nvinfo : EIATTR_MERCURY_ISA_VERSION
	.align		4
.L_25:
        /*002c*/ 	.byte	0x03, 0x5f
        /*002e*/ 	.short	0x0101


	//----- nvinfo : EIATTR_INT_WARP_WIDE_INSTR_OFFSETS
	.align		4
        /*0030*/ 	.byte	0x04, 0x31
        /*0032*/ 	.short	(.L_27 - .L_26)


	//   ....[0]....
.L_26:
        /*0034*/ 	.word	0x00000520


	//   ....[1]....
        /*0038*/ 	.word	0x00000530


	//   ....[2]....
        /*003c*/ 	.word	0x000005f0


	//----- nvinfo : EIATTR_COOP_GROUP_MASK_REGIDS
	.align		4
.L_27:
        /*0040*/ 	.byte	0x04, 0x29
        /*0042*/ 	.short	(.L_29 - .L_28)


	//   ....[0]....
.L_28:
        /*0044*/ 	.word	0xffffffff


	//   ....[1]....
        /*0048*/ 	.word	0xffffffff


	//   ....[2]....
        /*004c*/ 	.word	0xffffffff


	//   ....[3]....
        /*0050*/ 	.word	0xffffffff


	//   ....[4]....
        /*0054*/ 	.word	0xffffffff


	//----- nvinfo : EIATTR_COOP_GROUP_INSTR_OFFSETS
	.align		4
.L_29:
        /*0058*/ 	.byte	0x04, 0x28
        /*005a*/ 	.short	(.L_31 - .L_30)


	//   ....[0]....
.L_30:
        /*005c*/ 	.word	0x00000060


	//   ....[1]....
        /*0060*/ 	.word	0x00000070


	//   ....[2]....
        /*0064*/ 	.word	0x00000130


	//   ....[3]....
        /*0068*/ 	.word	0x000003f0


	//   ....[4]....
        /*006c*/ 	.word	0x00001290


	//----- nvinfo : EIATTR_REG_RECONFIG
	.align		4
.L_31:
        /*0070*/ 	.byte	0x01, 0x54
	.zero		2


	//----- nvinfo : EIATTR_SYSCALL_OFFSETS
	.align		4
        /*0074*/ 	.byte	0x04, 0x46
        /*0076*/ 	.short	(.L_33 - .L_32)


	//   ....[0]....
.L_32:
        /*0078*/ 	.word	0x00001480


	//----- nvinfo : EIATTR_MBARRIER_INSTR_OFFSETS
	.align		4
.L_33:
        /*007c*/ 	.byte	0x04, 0x39
        /*007e*/ 	.short	(.L_35 - .L_34)


	//   ....[0]....
.L_34:
        /*0080*/ 	.word	0x00000250
        /*0084*/ 	.word	0x000000ff
        /*0088*/ 	.word	0x00000000
        /*008c*/ 	.short	0x0100
        /*008e*/ 	.byte	0x08
	.zero		1


	//   ....[1]....
        /*0090*/ 	.word	0x00000260
        /*0094*/ 	.word	0x000000ff
        /*0098*/ 	.word	0x00000060
        /*009c*/ 	.short	0x0100
        /*009e*/ 	.byte	0x08
	.zero		1


	//   ....[2]....
        /*00a0*/ 	.word	0x00000270
        /*00a4*/ 	.word	0x000000ff
        /*00a8*/ 	.word	0x00000008
        /*00ac*/ 	.short	0x0100
        /*00ae*/ 	.byte	0x08
	.zero		1


	//   ....[3]....
        /*00b0*/ 	.word	0x00000280
        /*00b4*/ 	.word	0x000000ff
        /*00b8*/ 	.word	0x00000068
        /*00bc*/ 	.short	0x0100
        /*00be*/ 	.byte	0x08
	.zero		1


	//   ....[4]....
        /*00c0*/ 	.word	0x00000290
        /*00c4*/ 	.word	0x000000ff
        /*00c8*/ 	.word	0x00000010
        /*00cc*/ 	.short	0x0100
        /*00ce*/ 	.byte	0x08
	.zero		1


	//   ....[5]....
        /*00d0*/ 	.word	0x000002a0
        /*00d4*/ 	.word	0x000000ff
        /*00d8*/ 	.word	0x00000070
        /*00dc*/ 	.short	0x0100
        /*00de*/ 	.byte	0x08
	.zero		1


	//   ....[6]....
        /*00e0*/ 	.word	0x000002b0
        /*00e4*/ 	.word	0x000000ff
        /*00e8*/ 	.word	0x00000018
        /*00ec*/ 	.short	0x0100
        /*00ee*/ 	.byte	0x08
	.zero		1


	//   ....[7]....
        /*00f0*/ 	.word	0x000002c0
        /*00f4*/ 	.word	0x000000ff
        /*00f8*/ 	.word	0x00000078
        /*00fc*/ 	.short	0x0100
        /*00fe*/ 	.byte	0x08
	.zero		1


	//   ....[8]....
        /*0100*/ 	.word	0x000002d0
        /*0104*/ 	.word	0x000000ff
        /*0108*/ 	.word	0x00000020
        /*010c*/ 	.short	0x0100
        /*010e*/ 	.byte	0x08
	.zero		1


	//   ....[9]....
        /*0110*/ 	.word	0x000002e0
        /*0114*/ 	.word	0x000000ff
        /*0118*/ 	.word	0x00000080
        /*011c*/ 	.short	0x0100
        /*011e*/ 	.byte	0x08
	.zero		1


	//   ....[10]....
        /*0120*/ 	.word	0x000002f0
        /*0124*/ 	.word	0x000000ff
        /*0128*/ 	.word	0x00000028
        /*012c*/ 	.short	0x0100
        /*012e*/ 	.byte	0x08
	.zero		1


	//   ....[11]....
        /*0130*/ 	.word	0x00000300
        /*0134*/ 	.word	0x000000ff
        /*0138*/ 	.word	0x00000088
        /*013c*/ 	.short	0x0100
        /*013e*/ 	.byte	0x08
	.zero		1


	//   ....[12]....
        /*0140*/ 	.word	0x00000310
        /*0144*/ 	.word	0x000000ff
        /*0148*/ 	.word	0x00000030
        /*014c*/ 	.short	0x0100
        /*014e*/ 	.byte	0x08
	.zero		1


	//   ....[13]....
        /*0150*/ 	.word	0x00000320
        /*0154*/ 	.word	0x000000ff
        /*0158*/ 	.word	0x00000090
        /*015c*/ 	.short	0x0100
        /*015e*/ 	.byte	0x08
	.zero		1


	//   ....[14]....
        /*0160*/ 	.word	0x00000330
        /*0164*/ 	.word	0x000000ff
        /*0168*/ 	.word	0x00000038
        /*016c*/ 	.short	0x0100
        /*016e*/ 	.byte	0x08
	.zero		1


	//   ....[15]....
        /*0170*/ 	.word	0x00000340
        /*0174*/ 	.word	0x000000ff
        /*0178*/ 	.word	0x00000098
        /*017c*/ 	.short	0x0100
        /*017e*/ 	.byte	0x08
	.zero		1


	//   ....[16]....
        /*0180*/ 	.word	0x00000350
        /*0184*/ 	.word	0x000000ff
        /*0188*/ 	.word	0x00000040
        /*018c*/ 	.short	0x0100
        /*018e*/ 	.byte	0x08
	.zero		1


	//   ....[17]....
        /*0190*/ 	.word	0x00000360
        /*0194*/ 	.word	0x000000ff
        /*0198*/ 	.word	0x000000a0
        /*019c*/ 	.short	0x0100
        /*019e*/ 	.byte	0x08
	.zero		1


	//   ....[18]....
        /*01a0*/ 	.word	0x00000370
        /*01a4*/ 	.word	0x000000ff
        /*01a8*/ 	.word	0x00000048
        /*01ac*/ 	.short	0x0100
        /*01ae*/ 	.byte	0x08
	.zero		1


	//   ....[19]....
        /*01b0*/ 	.word	0x00000380
        /*01b4*/ 	.word	0x000000ff
        /*01b8*/ 	.word	0x000000a8
        /*01bc*/ 	.short	0x0100
        /*01be*/ 	.byte	0x08
	.zero		1


	//   ....[20]....
        /*01c0*/ 	.word	0x00000390
        /*01c4*/ 	.word	0x000000ff
        /*01c8*/ 	.word	0x00000050
        /*01cc*/ 	.short	0x0100
        /*01ce*/ 	.byte	0x08
	.zero		1


	//   ....[21]....
        /*01d0*/ 	.word	0x000003a0
        /*01d4*/ 	.word	0x000000ff
        /*01d8*/ 	.word	0x000000b0
        /*01dc*/ 	.short	0x0100
        /*01de*/ 	.byte	0x08
	.zero		1


	//   ....[22]....
        /*01e0*/ 	.word	0x000003b0
        /*01e4*/ 	.word	0x000000ff
        /*01e8*/ 	.word	0x00000058
        /*01ec*/ 	.short	0x0100
        /*01ee*/ 	.byte	0x08
	.zero		1


	//   ....[23]....
        /*01f0*/ 	.word	0x000003c0
        /*01f4*/ 	.word	0x000000ff
        /*01f8*/ 	.word	0x000000b8
        /*01fc*/ 	.short	0x0100
        /*01fe*/ 	.byte	0x08
	.zero		1


	//   ....[24]....
        /*0200*/ 	.word	0x00000670
        /*0204*/ 	.word	0x000000ff
        /*0208*/ 	.word	0x000000d0
        /*020c*/ 	.short	0x0100
        /*020e*/ 	.byte	0x08
	.zero		1


	//   ....[25]....
        /*0210*/ 	.word	0x000006f0
        /*0214*/ 	.word	0x000000ff
        /*0218*/ 	.word	0x000000d8
        /*021c*/ 	.short	0x0100
        /*021e*/ 	.byte	0x08
	.zero		1


	//   ....[26]....
        /*0220*/ 	.word	0x00001550
        /*0224*/ 	.word	0x00000003
        /*0228*/ 	.word	0x00000000
        /*022c*/ 	.short	0x010a
        /*022e*/ 	.byte	0x3f
	.zero		1


	//   ....[27]....
        /*0230*/ 	.word	0x000015b0
        /*0234*/ 	.word	0x00000003
        /*0238*/ 	.word	0x00000000
        /*023c*/ 	.short	0x010a
        /*023e*/ 	.byte	0x3f
	.zero		1


	//   ....[28]....
        /*0240*/ 	.word	0x00001910
        /*0244*/ 	.word	0x00000005
        /*0248*/ 	.word	0x00000000
        /*024c*/ 	.short	0x010a
        /*024e*/ 	.byte	0x3f
	.zero		1


	//   ....[29]....
        /*0250*/ 	.word	0x00001950
        /*0254*/ 	.word	0x00000005
        /*0258*/ 	.word	0x00000000
        /*025c*/ 	.short	0x010a
        /*025e*/ 	.byte	0x3f
	.zero		1


	//   ....[30]....
        /*0260*/ 	.word	0x00001b90
        /*0264*/ 	.word	0x00000004
        /*0268*/ 	.word	0x00000000
        /*026c*/ 	.short	0x0101
        /*026e*/ 	.byte	0x3f
	.zero		1


	//   ....[31]....
        /*0270*/ 	.word	0x00001d50
        /*0274*/ 	.word	0x00000000
        /*0278*/ 	.word	0x00000000
        /*027c*/ 	.short	0x0101
        /*027e*/ 	.byte	0x3f
	.zero		1


	//   ....[32]....
        /*0280*/ 	.word	0x00004a40
        /*0284*/ 	.word	0x0000000e
        /*0288*/ 	.word	0x00000060
        /*028c*/ 	.short	0x010a
        /*028e*/ 	.byte	0x3f
	.zero		1


	//   ....[33]....
        /*0290*/ 	.word	0x00004dd0
        /*0294*/ 	.word	0x00000006
        /*0298*/ 	.word	0x000000d8
        /*029c*/ 	.short	0x0101
        /*029e*/ 	.byte	0x3f
	.zero		1


	//   ....[34]....
        /*02a0*/ 	.word	0x000054f0
        /*02a4*/ 	.word	0x00000007
        /*02a8*/ 	.word	0x00000000
        /*02ac*/ 	.short	0x010a
        /*02ae*/ 	.byte	0x3f
	.zero		1


	//   ....[35]....
        /*02b0*/ 	.word	0x00005570
        /*02b4*/ 	.word	0x00000009
        /*02b8*/ 	.word	0x00000000
        /*02bc*/ 	.short	0x010a
        /*02be*/ 	.byte	0x3f
	.zero		1


	//   ....[36]....
        /*02c0*/ 	.word	0x00005600
        /*02c4*/ 	.word	0x00000006
        /*02c8*/ 	.word	0x00000000
        /*02cc*/ 	.short	0x010a
        /*02ce*/ 	.byte	0x3f
	.zero		1


	//   ....[37]....
        /*02d0*/ 	.word	0x00005690
        /*02d4*/ 	.word	0x00000009
        /*02d8*/ 	.word	0x00000000
        /*02dc*/ 	.short	0x010a
        /*02de*/ 	.byte	0x3f
	.zero		1


	//   ....[38]....
        /*02e0*/ 	.word	0x00005720
        /*02e4*/ 	.word	0x00000006
        /*02e8*/ 	.word	0x00000000
        /*02ec*/ 	.short	0x010a
        /*02ee*/ 	.byte	0x3f
	.zero		1


	//   ....[39]....
        /*02f0*/ 	.word	0x000057b0
        /*02f4*/ 	.word	0x00000009
        /*02f8*/ 	.word	0x00000000
        /*02fc*/ 	.short	0x010a
        /*02fe*/ 	.byte	0x3f
	.zero		1


	//   ....[40]....
        /*0300*/ 	.word	0x00005840
        /*0304*/ 	.word	0x00000006
        /*0308*/ 	.word	0x00000000
        /*030c*/ 	.short	0x010a
        /*030e*/ 	.byte	0x3f
	.zero		1


	//   ....[41]....
        /*0310*/ 	.word	0x000058d0
        /*0314*/ 	.word	0x00000009
        /*0318*/ 	.word	0x00000000
        /*031c*/ 	.short	0x010a
        /*031e*/ 	.byte	0x3f
	.zero		1


	//   ....[42]....
        /*0320*/ 	.word	0x00005960
        /*0324*/ 	.word	0x00000006
        /*0328*/ 	.word	0x00000000
        /*032c*/ 	.short	0x010a
        /*032e*/ 	.byte	0x3f
	.zero		1


	//   ....[43]....
        /*0330*/ 	.word	0x000059f0
        /*0334*/ 	.word	0x00000009
        /*0338*/ 	.word	0x00000000
        /*033c*/ 	.short	0x010a
        /*033e*/ 	.byte	0x3f
	.zero		1


	//   ....[44]....
        /*0340*/ 	.word	0x00005a80
        /*0344*/ 	.word	0x00000006
        /*0348*/ 	.word	0x00000000
        /*034c*/ 	.short	0x010a
        /*034e*/ 	.byte	0x3f
	.zero		1


	//   ....[45]....
        /*0350*/ 	.word	0x00005b10
        /*0354*/ 	.word	0x00000003
        /*0358*/ 	.word	0x00000000
        /*035c*/ 	.short	0x010a
        /*035e*/ 	.byte	0x3f
	.zero		1


	//   ....[46]....
        /*0360*/ 	.word	0x00005b70
        /*0364*/ 	.word	0x00000003
        /*0368*/ 	.word	0x00000000
        /*036c*/ 	.short	0x010a
        /*036e*/ 	.byte	0x3f
	.zero		1


	//   ....[47]....
        /*0370*/ 	.word	0x00005bc0
        /*0374*/ 	.word	0x00000005
        /*0378*/ 	.word	0x00000000
        /*037c*/ 	.short	0x010a
        /*037e*/ 	.byte	0x3f
	.zero		1


	//   ....[48]....
        /*0380*/ 	.word	0x00005c90
        /*0384*/ 	.word	0x0000000e
        /*0388*/ 	.word	0x00000060
        /*038c*/ 	.short	0x010a
        /*038e*/ 	.byte	0x3f
	.zero		1


	//   ....[49]....
        /*0390*/ 	.word	0x00005d60
        /*0394*/ 	.word	0x00000007
        /*0398*/ 	.word	0x00000000
        /*039c*/ 	.short	0x010a
        /*039e*/ 	.byte	0x3f
	.zero		1


	//   ....[50]....
        /*03a0*/ 	.word	0x00005db0
        /*03a4*/ 	.word	0x00000009
        /*03a8*/ 	.word	0x00000000
        /*03ac*/ 	.short	0x010a
        /*03ae*/ 	.byte	0x3f
	.zero		1


	//   ....[51]....
        /*03b0*/ 	.word	0x00005e00
        /*03b4*/ 	.word	0x00000006
        /*03b8*/ 	.word	0x00000000
        /*03bc*/ 	.short	0x010a
        /*03be*/ 	.byte	0x3f
	.zero		1


	//   ....[52]....
        /*03c0*/ 	.word	0x00005e50
        /*03c4*/ 	.word	0x00000009
        /*03c8*/ 	.word	0x00000000
        /*03cc*/ 	.short	0x010a
        /*03ce*/ 	.byte	0x3f
	.zero		1


	//   ....[53]....
        /*03d0*/ 	.word	0x00005ea0
        /*03d4*/ 	.word	0x00000006
        /*03d8*/ 	.word	0x00000000
        /*03dc*/ 	.short	0x010a
        /*03de*/ 	.byte	0x3f
	.zero		1


	//   ....[54]....
        /*03e0*/ 	.word	0x00005ef0
        /*03e4*/ 	.word	0x00000009
        /*03e8*/ 	.word	0x00000000
        /*03ec*/ 	.short	0x010a
        /*03ee*/ 	.byte	0x3f
	.zero		1


	//   ....[55]....
        /*03f0*/ 	.word	0x00005f40
        /*03f4*/ 	.word	0x00000006
        /*03f8*/ 	.word	0x00000000
        /*03fc*/ 	.short	0x010a
        /*03fe*/ 	.byte	0x3f
	.zero		1


	//   ....[56]....
        /*0400*/ 	.word	0x00005f90
        /*0404*/ 	.word	0x00000009
        /*0408*/ 	.word	0x00000000
        /*040c*/ 	.short	0x010a
        /*040e*/ 	.byte	0x3f
	.zero		1


	//   ....[57]....
        /*0410*/ 	.word	0x00005fe0
        /*0414*/ 	.word	0x00000006
        /*0418*/ 	.word	0x00000000
        /*041c*/ 	.short	0x010a
        /*041e*/ 	.byte	0x3f
	.zero		1


	//   ....[58]....
        /*0420*/ 	.word	0x00006030
        /*0424*/ 	.word	0x00000009
        /*0428*/ 	.word	0x00000000
        /*042c*/ 	.short	0x010a
        /*042e*/ 	.byte	0x3f
	.zero		1


	//   ....[59]....
        /*0430*/ 	.word	0x00006080
        /*0434*/ 	.word	0x00000006
        /*0438*/ 	.word	0x00000000
        /*043c*/ 	.short	0x010a
        /*043e*/ 	.byte	0x3f
	.zero		1


	//----- nvinfo : EIATTR_NUM_MBARRIERS
	.align		4
.L_35:
        /*0440*/ 	.byte	0x03, 0x38
        /*0442*/ 	.short	0x001a


	//----- nvinfo : EIATTR_EXIT_INSTR_OFFSETS
	.align		4
        /*0444*/ 	.byte	0x04, 0x1c
        /*0446*/ 	.short	(.L_37 - .L_36)


	//   ....[0]....
.L_36:
        /*0448*/ 	.word	0x00000790


	//   ....[1]....
        /*044c*/ 	.word	0x00001050


	//   ....[2]....
        /*0450*/ 	.word	0x00004120


	//   ....[3]....
        /*0454*/ 	.word	0x00004750


	//   ....[4]....
        /*0458*/ 	.word	0x00005b60


	//----- nvinfo : EIATTR_MAX_THREADS
	.align		4
.L_37:
        /*045c*/ 	.byte	0x04, 0x05
        /*045e*/ 	.short	(.L_39 - .L_38)
.L_38:
        /*0460*/ 	.word	0x00000180
        /*0464*/ 	.word	0x00000001
        /*0468*/ 	.word	0x00000001


	//----- nvinfo : EIATTR_CRS_STACK_SIZE
	.align		4
.L_39:
        /*046c*/ 	.byte	0x04, 0x1e
        /*046e*/ 	.short	(.L_41 - .L_40)
.L_40:
        /*0470*/ 	.word	0x00000000


	//----- nvinfo : EIATTR_CBANK_PARAM_SIZE
	.align		4
.L_41:
        /*0474*/ 	.byte	0x03, 0x19
        /*0476*/ 	.short	0x0470


	//----- nvinfo : EIATTR_PARAM_CBANK
	.align		4
        /*0478*/ 	.byte	0x04, 0x0a
        /*047a*/ 	.short	(.L_43 - .L_42)
	.align		4
.L_42:
        /*047c*/ 	.word	index@(.nv.constant0._ZN7cutlass13device_kernelINS_4gemm6kernel13GemmUniversalIN4cute5tupleIJiiiiEEENS1_10collective13CollectiveMmaINS1_34MainloopSm90TmaGmmaWarpSpecializedILi12ENS5_IJNS4_1CILi1EEESB_SB_EEENS1_35KernelTmaWarpSpecializedCooperativeEEENS5_IJNSA_ILi256EEENSA_ILi32EEENSA_ILi64EEEEEEaNS5_IJlSB_lEEEaSJ_NS4_8TiledMMAINS4_8MMA_AtomIJNS4_4SM904GMMA26MMA_64x32x32_S32S8S8_SS_TNEEEENS4_6LayoutINS5_IJNSA_ILi2EEESB_SB_EEENS5_IJSB_NSA_ILi0EEEST_EEEEENS5_IJNS4_10UnderscoreESW_SW_EEEEENS4_13SM90_TMA_LOADENS4_14ComposedLayoutINS4_7SwizzleILi2ELi4ELi3EEENS4_18smem_ptr_flag_bitsILi8EEENSQ_INS5_IJNSA_ILi8EEESH_EEENS5_IJSH_SB_EEEEEEEvNS4_8identityESZ_S19_vS1A_EENS_8epilogue10collective6detail29Sm90TmaWarpSpecializedAdapterINS1D_15DefaultEpilogueIaSJ_SJ_NS1C_6thread17LinearCombinationIaLi1EiiLNS1H_9ScaleType4KindE0ELNS_15FloatRoundStyleE2EaEENS1_15EpilogueDefaultEEEEEvvEEEEvNT_6ParamsE)
        /*0480*/ 	.short	0x0210
        /*0482*/ 	.short	0x0470


	//----- nvinfo : EIATTR_SW_WAR
	.align		4
.L_43:
        /*0484*/ 	.byte	0x04, 0x36
        /*0486*/ 	.short	(.L_45 - .L_44)
.L_44:
        /*0488*/ 	.word	0x00000008
.L_45:


//--------------------- .nv.callgraph             --------------------------
	.section	.nv.callgraph,"",@"SHT_CUDA_CALLGRAPH"
	.align	4
	.sectionentsize	8
	.align		4
        /*0000*/ 	.word	0x00000000
	.align		4
        /*0004*/ 	.word	0xffffffff
	.align		4
        /*0008*/ 	.word	index@(_ZN7cutlass13device_kernelINS_4gemm6kernel13GemmUniversalIN4cute5tupleIJiiiiEEENS1_10collective13CollectiveMmaINS1_34MainloopSm90TmaGmmaWarpSpecializedILi12ENS5_IJNS4_1CILi1EEESB_SB_EEENS1_35KernelTmaWarpSpecializedCooperativeEEENS5_IJNSA_ILi256EEENSA_ILi32EEENSA_ILi64EEEEEEaNS5_IJlSB_lEEEaSJ_NS4_8TiledMMAINS4_8MMA_AtomIJNS4_4SM904GMMA26MMA_64x32x32_S32S8S8_SS_TNEEEENS4_6LayoutINS5_IJNSA_ILi2EEESB_SB_EEENS5_IJSB_NSA_ILi0EEEST_EEEEENS5_IJNS4_10UnderscoreESW_SW_EEEEENS4_13SM90_TMA_LOADENS4_14ComposedLayoutINS4_7SwizzleILi2ELi4ELi3EEENS4_18smem_ptr_flag_bitsILi8EEENSQ_INS5_IJNSA_ILi8EEESH_EEENS5_IJSH_SB_EEEEEEEvNS4_8identityESZ_S19_vS1A_EENS_8epilogue10collective6detail29Sm90TmaWarpSpecializedAdapterINS1D_15DefaultEpilogueIaSJ_SJ_NS1C_6thread17LinearCombinationIaLi1EiiLNS1H_9ScaleType4KindE0ELNS_15FloatRoundStyleE2EaEENS1_15EpilogueDefaultEEEEEvvEEEEvNT_6ParamsE)
	.align		4
        /*000c*/ 	.word	index@(__assertfail)
	.align		4
        /*0010*/ 	.word	0x00000000
	.align		4
        /*0014*/ 	.word	0xfffffffe
	.align		4
        /*0018*/ 	.word	0x00000000
	.align		4
        /*001c*/ 	.word	0xfffffffd
	.align		4
        /*0020*/ 	.word	0x00000000
	.align		4
        /*0024*/ 	.word	0xfffffffc


//--------------------- .nv.constant4             --------------------------
	.section	.nv.constant4,"a",@progbits
	.align	8
	.align		8
.nv.constant4:
        /*0000*/ 	.dword	__assertfail
	.align		8
        /*0008*/ 	.dword	__unnamed_1
	.align		8
        /*0010*/ 	.dword	_ZN39_INTERNAL_75458933_4_k_cu_d6a31516_65884cuda3std3__45__cpo5beginE
	.align		8
        /*0018*/ 	.dword	_ZN39_INTERNAL_75458933_4_k_cu_d6a31516_65884cuda3std3__45__cpo3endE
	.align		8
        /*0020*/ 	.dword	_ZN39_INTERNAL_75458933_4_k_cu_d6a31516_65884cuda3std3__45__cpo6cbeginE
	.align		8
        /*0028*/ 	.dword	_ZN39_INTERNAL_75458933_4_k_cu_d6a31516_65884cuda3std3__45__cpo4cendE
	.align		8
        /*0030*/ 	.dword	_ZN39_INTERNAL_75458933_4_k_cu_d6a31516_65884cuda3std3__441_GLOBAL__N__75458933_4_k_cu_d6a31516_65886ignoreE
	.align		8
        /*0038*/ 	.dword	_ZN39_INTERNAL_75458933_4_k_cu_d6a31516_65884cuda3std3__419piecewise_constructE
	.align		8
        /*0040*/ 	.dword	_ZN39_INTERNAL_75458933_4_k_cu_d6a31516_65884cuda3std3__48in_placeE
	.align		8
        /*0048*/ 	.dword	_ZN39_INTERNAL_75458933_4_k_cu_d6a31516_65884cuda3std6ranges3__45__cpo4swapE
	.align		8
        /*0050*/ 	.dword	_ZN39_INTERNAL_75458933_4_k_cu_d6a31516_65884cuda3std6ranges3__45__cpo9iter_moveE
	.align		8
        /*0058*/ 	.dword	_ZN39_INTERNAL_75458933_4_k_cu_d6a31516_65884cute7productE
	.align		8
        /*0060*/ 	.dword	_ZN39_INTERNAL_75458933_4_k_cu_d6a31516_65884cute1_E
	.align		8
        /*0068*/ 	.dword	$str$22
	.align		8
        /*0070*/ 	.dword	$str$23


//--------------------- .text._ZN7cutlass13device_kernelINS_4gemm6kernel13GemmUniversalIN4cute5tupleIJiiiiEEENS1_10collective13CollectiveMmaINS1_34MainloopSm90TmaGmmaWarpSpecializedILi12ENS5_IJNS4_1CILi1EEESB_SB_EEENS1_35KernelTmaWarpSpecializedCooperativeEEENS5_IJNSA_ILi256EEENSA_ILi32EEENSA_ILi64EEEEEEaNS5_IJlSB_lEEEaSJ_NS4_8TiledMMAINS4_8MMA_AtomIJNS4_4SM904GMMA26MMA_64x32x32_S32S8S8_SS_TNEEEENS4_6LayoutINS5_IJNSA_ILi2EEESB_SB_EEENS5_IJSB_NSA_ILi0EEEST_EEEEENS5_IJNS4_10UnderscoreESW_SW_EEEEENS4_13SM90_TMA_LOADENS4_14ComposedLayoutINS4_7SwizzleILi2ELi4ELi3EEENS4_18smem_ptr_flag_bitsILi8EEENSQ_INS5_IJNSA_ILi8EEESH_EEENS5_IJSH_SB_EEEEEEEvNS4_8identityESZ_S19_vS1A_EENS_8epilogue10collective6detail29Sm90TmaWarpSpecializedAdapterINS1D_15DefaultEpilogueIaSJ_SJ_NS1C_6thread17LinearCombinationIaLi1EiiLNS1H_9ScaleType4KindE0ELNS_15FloatRoundStyleE2EaEENS1_15EpilogueDefaultEEEEEvvEEEEvNT_6ParamsE --------------------------
	.section	.text._ZN7cutlass13device_kernelINS_4gemm6kernel13GemmUniversalIN4cute5tupleIJiiiiEEENS1_10collective13CollectiveMmaINS1_34MainloopSm90TmaGmmaWarpSpecializedILi12ENS5_IJNS4_1CILi1EEESB_SB_EEENS1_35KernelTmaWarpSpecializedCooperativeEEENS5_IJNSA_ILi256EEENSA_ILi32EEENSA_ILi64EEEEEEaNS5_IJlSB_lEEEaSJ_NS4_8TiledMMAINS4_8MMA_AtomIJNS4_4SM904GMMA26MMA_64x32x32_S32S8S8_SS_TNEEEENS4_6LayoutINS5_IJNSA_ILi2EEESB_SB_EEENS5_IJSB_NSA_ILi0EEEST_EEEEENS5_IJNS4_10UnderscoreESW_SW_EEEEENS4_13SM90_TMA_LOADENS4_14ComposedLayoutINS4_7SwizzleILi2ELi4ELi3EEENS4_18smem_ptr_flag_bitsILi8EEENSQ_INS5_IJNSA_ILi8EEESH_EEENS5_IJSH_SB_EEEEEEEvNS4_8identityESZ_S19_vS1A_EENS_8epilogue10collective6detail29Sm90TmaWarpSpecializedAdapterINS1D_15DefaultEpilogueIaSJ_SJ_NS1C_6thread17LinearCombinationIaLi1EiiLNS1H_9ScaleType4KindE0ELNS_15FloatRoundStyleE2EaEENS1_15EpilogueDefaultEEEEEvvEEEEvNT_6ParamsE,"ax",@progbits
	.align	128
.text._ZN7cutlass13device_kernelINS_4gemm6kernel13GemmUniversalIN4cute5tupleIJiiiiEEENS1_10collective13CollectiveMmaINS1_34MainloopSm90TmaGmmaWarpSpecializedILi12ENS5_IJNS4_1CILi1EEESB_SB_EEENS1_35KernelTmaWarpSpecializedCooperativeEEENS5_IJNSA_ILi256EEENSA_ILi32EEENSA_ILi64EEEEEEaNS5_IJlSB_lEEEaSJ_NS4_8TiledMMAINS4_8MMA_AtomIJNS4_4SM904GMMA26MMA_64x32x32_S32S8S8_SS_TNEEEENS4_6LayoutINS5_IJNSA_ILi2EEESB_SB_EEENS5_IJSB_NSA_ILi0EEEST_EEEEENS5_IJNS4_10UnderscoreESW_SW_EEEEENS4_13SM90_TMA_LOADENS4_14ComposedLayoutINS4_7SwizzleILi2ELi4ELi3EEENS4_18smem_ptr_flag_bitsILi8EEENSQ_INS5_IJNSA_ILi8EEESH_EEENS5_IJSH_SB_EEEEEEEvNS4_8identityESZ_S19_vS1A_EENS_8epilogue10collective6detail29Sm90TmaWarpSpecializedAdapterINS1D_15DefaultEpilogueIaSJ_SJ_NS1C_6thread17LinearCombinationIaLi1EiiLNS1H_9ScaleType4KindE0ELNS_15FloatRoundStyleE2EaEENS1_15EpilogueDefaultEEEEEvvEEEEvNT_6ParamsE:
        .type           _ZN7cutlass13device_kernelINS_4gemm6kernel13GemmUniversalIN4cute5tupleIJiiiiEEENS1_10collective13CollectiveMmaINS1_34MainloopSm90TmaGmmaWarpSpecializedILi12ENS5_IJNS4_1CILi1EEESB_SB_EEENS1_35KernelTmaWarpSpecializedCooperativeEEENS5_IJNSA_ILi256EEENSA_ILi32EEENSA_ILi64EEEEEEaNS5_IJlSB_lEEEaSJ_NS4_8TiledMMAINS4_8MMA_AtomIJNS4_4SM904GMMA26MMA_64x32x32_S32S8S8_SS_TNEEEENS4_6LayoutINS5_IJNSA_ILi2EEESB_SB_EEENS5_IJSB_NSA_ILi0EEEST_EEEEENS5_IJNS4_10UnderscoreESW_SW_EEEEENS4_13SM90_TMA_LOADENS4_14ComposedLayoutINS4_7SwizzleILi2ELi4ELi3EEENS4_18smem_ptr_flag_bitsILi8EEENSQ_INS5_IJNSA_ILi8EEESH_EEENS5_IJSH_SB_EEEEEEEvNS4_8identityESZ_S19_vS1A_EENS_8epilogue10collective6detail29Sm90TmaWarpSpecializedAdapterINS1D_15DefaultEpilogueIaSJ_SJ_NS1C_6thread17LinearCombinationIaLi1EiiLNS1H_9ScaleType4KindE0ELNS_15FloatRoundStyleE2EaEENS1_15EpilogueDefaultEEEEEvvEEEEvNT_6ParamsE,@function
        .size           _ZN7cutlass13device_kernelINS_4gemm6kernel13GemmUniversalIN4cute5tupleIJiiiiEEENS1_10collective13CollectiveMmaINS1_34MainloopSm90TmaGmmaWarpSpecializedILi12ENS5_IJNS4_1CILi1EEESB_SB_EEENS1_35KernelTmaWarpSpecializedCooperativeEEENS5_IJNSA_ILi256EEENSA_ILi32EEENSA_ILi64EEEEEEaNS5_IJlSB_lEEEaSJ_NS4_8TiledMMAINS4_8MMA_AtomIJNS4_4SM904GMMA26MMA_64x32x32_S32S8S8_SS_TNEEEENS4_6LayoutINS5_IJNSA_ILi2EEESB_SB_EEENS5_IJSB_NSA_ILi0EEEST_EEEEENS5_IJNS4_10UnderscoreESW_SW_EEEEENS4_13SM90_TMA_LOADENS4_14ComposedLayoutINS4_7SwizzleILi2ELi4ELi3EEENS4_18smem_ptr_flag_bitsILi8EEENSQ_INS5_IJNSA_ILi8EEESH_EEENS5_IJSH_SB_EEEEEEEvNS4_8identityESZ_S19_vS1A_EENS_8epilogue10collective6detail29Sm90TmaWarpSpecializedAdapterINS1D_15DefaultEpilogueIaSJ_SJ_NS1C_6thread17LinearCombinationIaLi1EiiLNS1H_9ScaleType4KindE0ELNS_15FloatRoundStyleE2EaEENS1_15EpilogueDefaultEEEEEvvEEEEvNT_6ParamsE,(.L_x_151 - _ZN7cutlass13device_kernelINS_4gemm6kernel13GemmUniversalIN4cute5tupleIJiiiiEEENS1_10collective13CollectiveMmaINS1_34MainloopSm90TmaGmmaWarpSpecializedILi12ENS5_IJNS4_1CILi1EEESB_SB_EEENS1_35KernelTmaWarpSpecializedCooperativeEEENS5_IJNSA_ILi256EEENSA_ILi32EEENSA_ILi64EEEEEEaNS5_IJlSB_lEEEaSJ_NS4_8TiledMMAINS4_8MMA_AtomIJNS4_4SM904GMMA26MMA_64x32x32_S32S8S8_SS_TNEEEENS4_6LayoutINS5_IJNSA_ILi2EEESB_SB_EEENS5_IJSB_NSA_ILi0EEEST_EEEEENS5_IJNS4_10UnderscoreESW_SW_EEEEENS4_13SM90_TMA_LOADENS4_14ComposedLayoutINS4_7SwizzleILi2ELi4ELi3EEENS4_18smem_ptr_flag_bitsILi8EEENSQ_INS5_IJNSA_ILi8EEESH_EEENS5_IJSH_SB_EEEEEEEvNS4_8identityESZ_S19_vS1A_EENS_8epilogue10collective6detail29Sm90TmaWarpSpecializedAdapterINS1D_15DefaultEpilogueIaSJ_SJ_NS1C_6thread17LinearCombinationIaLi1EiiLNS1H_9ScaleType4KindE0ELNS_15FloatRoundStyleE2EaEENS1_15EpilogueDefaultEEEEEvvEEEEvNT_6ParamsE)
        .other          _ZN7cutlass13device_kernelINS_4gemm6kernel13GemmUniversalIN4cute5tupleIJiiiiEEENS1_10collective13CollectiveMmaINS1_34MainloopSm90TmaGmmaWarpSpecializedILi12ENS5_IJNS4_1CILi1EEESB_SB_EEENS1_35KernelTmaWarpSpecializedCooperativeEEENS5_IJNSA_ILi256EEENSA_ILi32EEENSA_ILi64EEEEEEaNS5_IJlSB_lEEEaSJ_NS4_8TiledMMAINS4_8MMA_AtomIJNS4_4SM904GMMA26MMA_64x32x32_S32S8S8_SS_TNEEEENS4_6LayoutINS5_IJNSA_ILi2EEESB_SB_EEENS5_IJSB_NSA_ILi0EEEST_EEEEENS5_IJNS4_10UnderscoreESW_SW_EEEEENS4_13SM90_TMA_LOADENS4_14ComposedLayoutINS4_7SwizzleILi2ELi4ELi3EEENS4_18smem_ptr_flag_bitsILi8EEENSQ_INS5_IJNSA_ILi8EEESH_EEENS5_IJSH_SB_EEEEEEEvNS4_8identityESZ_S19_vS1A_EENS_8epilogue10collective6detail29Sm90TmaWarpSpecializedAdapterINS1D_15DefaultEpilogueIaSJ_SJ_NS1C_6thread17LinearCombinationIaLi1EiiLNS1H_9ScaleType4KindE0ELNS_15FloatRoundStyleE2EaEENS1_15EpilogueDefaultEEEEEvvEEEEvNT_6ParamsE,@"STO_CUDA_ENTRY STV_DEFAULT"
_ZN7cutlass13device_kernelINS_4gemm6kernel13GemmUniversalIN4cute5tupleIJiiiiEEENS1_10collective13CollectiveMmaINS1_34MainloopSm90TmaGmmaWarpSpecializedILi12ENS5_IJNS4_1CILi1EEESB_SB_EEENS1_35KernelTmaWarpSpecializedCooperativeEEENS5_IJNSA_ILi256EEENSA_ILi32EEENSA_ILi64EEEEEEaNS5_IJlSB_lEEEaSJ_NS4_8TiledMMAINS4_8MMA_AtomIJNS4_4SM904GMMA26MMA_64x32x32_S32S8S8_SS_TNEEEENS4_6LayoutINS5_IJNSA_ILi2EEESB_SB_EEENS5_IJSB_NSA_ILi0EEEST_EEEEENS5_IJNS4_10UnderscoreESW_SW_EEEEENS4_13SM90_TMA_LOADENS4_14ComposedLayoutINS4_7SwizzleILi2ELi4ELi3EEENS4_18smem_ptr_flag_bitsILi8EEENSQ_INS5_IJNSA_ILi8EEESH_EEENS5_IJSH_SB_EEEEEEEvNS4_8identityESZ_S19_vS1A_EENS_8epilogue10collective6detail29Sm90TmaWarpSpecializedAdapterINS1D_15DefaultEpilogueIaSJ_SJ_NS1C_6thread17LinearCombinationIaLi1EiiLNS1H_9ScaleType4KindE0ELNS_15FloatRoundStyleE2EaEENS1_15EpilogueDefaultEEEEEvvEEEEvNT_6ParamsE:
[----:B------:R-:W0:Y:S01]  /*0000*/  LDC R1, c[0x0][0x28] ;  /* 0x00000a00ff017b82 */ /* 0x000e220000000800 */
[----:B------:R-:W1:Y:S01]  /*0010*/  S2R R3, SR_TID.X ;  /* 0x0000000000037919 */ /* 0x000e620000002100 */
[----:B------:R-:W-:Y:S01]  /*0020*/  ELECT P0, URZ, PT ;  /* 0x00000000003f782f */ /* 0x000fe20003800000 */
[----:B------:R-:W-:Y:S01]  /*0030*/  BSSY B0, `(.L_x_0) ;  /* 0x000000f000007945 */ /* 0x000fe20003800000 */
[--C-:B-1----:R-:W-:Y:S02]  /*0040*/  SHF.R.U32.HI R0, RZ, 0x5, R3.reuse ;  /* 0x00000005ff007819 */ /* 0x102fe40000011603 */
[----:B------:R-:W-:-:S03]  /*0050*/  SHF.R.U32.HI R14, RZ, 0x7, R3 ;  /* 0x00000007ff0e7819 */ /* 0x000fc60000011603 */
[----:B------:R-:W1:Y:S04]  /*0060*/  SHFL.IDX PT, R4, R0, RZ, 0x1f ;  /* 0x00001fff00047589 */ /* 0x000e6800000e0000 */
[----:B------:R2:W3:Y:S01]  /*0070*/  SHFL.IDX PT, R10, R14, RZ, 0x1f ;  /* 0x00001fff0e0a7589 */ /* 0x0004e200000e0000 */
[----:B-1----:R-:W-:-:S13]  /*0080*/  ISETP.NE.OR P0, PT, R4, RZ, !P0 ;  /* 0x000000ff0400720c */ /* 0x002fda0004705670 */
[----:B0-23--:R-:W-:Y:S05]  /*0090*/  @P0 BRA `(.L_x_1) ;  /* 0x0000000000200947 */ /* 0x00dfea0003800000 */
[----:B------:R-:W-:Y:S02]  /*00a0*/  ULDC.64 UR4, c[0x0][0x198] ;  /* 0x0000660000047ab9 */ /* 0x000fe40000000a00 */
[----:B------:R-:W-:Y:S02]  /*00b0*/  UIADD3 UR6, UP0, UR4, 0xf0, URZ ;  /* 0x000000f004067890 */ /* 0x000fe4000ff1e03f */
[----:B------:R-:W-:Y:S02]  /*00c0*/  UIADD3 UR4, UP1, UR4, 0x1f0, URZ ;  /* 0x000001f004047890 */ /* 0x000fe4000ff3e03f */
[----:B------:R-:W-:Y:S02]  /*00d0*/  UIADD3.X UR7, URZ, UR5, URZ, UP0, !UPT ;  /* 0x000000053f077290 */ /* 0x000fe400087fe43f */
[----:B------:R-:W-:-:S07]  /*00e0*/  UIADD3.X UR5, URZ, UR5, URZ, UP1, !UPT ;  /* 0x000000053f057290 */ /* 0x000fce0008ffe43f */
[----:B------:R0:W-:Y:S02]  /*00f0*/  UTMACCTL.PF [UR6] ;  /* 0x00000000060079b9 */ /* 0x0001e40008040000 */
[----:B------:R0:W-:Y:S02]  /*0100*/  UTMACCTL.PF [UR4] ;  /* 0x00000000040079b9 */ /* 0x0001e40008040000 */
[----:B0-----:R-:W-:Y:S01]  /*0110*/  NOP ;  /* 0x0000000000007918 */ /* 0x001fe20000000000 */
.L_x_1:
[----:B------:R-:W-:Y:S05]  /*0120*/  BSYNC B0 ;  /* 0x0000000000007941 */ /* 0x000fea0003800000 */
.L_x_0:
[----:B------:R-:W0:Y:S02]  /*0130*/  SHFL.IDX PT, R2, R0, RZ, 0x1f ;  /* 0x00001fff00027589 */ /* 0x000e2400000e0000 */
[----:B0-----:R-:W-:-:S13]  /*0140*/  ISETP.NE.AND P0, PT, R2, RZ, PT ;  /* 0x000000ff0200720c */ /* 0x001fda0003f05270 */
[----:B------:R-:W-:Y:S05]  /*0150*/  @P0 BRA `(.L_x_2) ;  /* 0x0000000000a40947 */ /* 0x000fea0003800000 */
[----:B------:R-:W-:Y:S01]  /*0160*/  ELECT P0, URZ, PT ;  /* 0x00000000003f782f */ /* 0x000fe20003800000 */
[----:B------:R-:W-:-:S12]  /*0170*/  BSSY B0, `(.L_x_2) ;  /* 0x0000027000007945 */ /* 0x000fd80003800000 */
[----:B------:R-:W-:Y:S05]  /*0180*/  @!P0 BRA `(.L_x_3) ;  /* 0x0000000000948947 */ /* 0x000fea0003800000 */
[----:B------:R-:W0:Y:S01]  /*0190*/  S2UR UR8, SR_CgaCtaId ;  /* 0x00000000000879c3 */ /* 0x000e220000008800 */
[----:B------:R-:W-:Y:S01]  /*01a0*/  UMOV UR4, 0x400 ;  /* 0x0000040000047882 */ /* 0x000fe20000000000 */
[----:B------:R-:W-:Y:S01]  /*01b0*/  UMOV UR5, 0x1 ;  /* 0x0000000100057882 */ /* 0x000fe20000000000 */
[----:B------:R-:W-:Y:S02]  /*01c0*/  UMOV UR6, 0x100 ;  /* 0x0000010000067882 */ /* 0x000fe40000000000 */
[----:B------:R-:W-:-:S04]  /*01d0*/  UIADD3 UR6, -UR6, 0x100000, URZ ;  /* 0x0010000006067890 */ /* 0x000fc8000fffe13f */
[----:B------:R-:W-:Y:S02]  /*01e0*/  USHF.L.U32 UR7, UR6, 0xb, URZ ;  /* 0x0000000b06077899 */ /* 0x000fe4000800063f */
[----:B------:R-:W-:Y:S02]  /*01f0*/  USHF.L.U32 UR6, UR6, 0x1, URZ ;  /* 0x0000000106067899 */ /* 0x000fe4000800063f */
[----:B0-----:R-:W-:Y:S02]  /*0200*/  ULEA UR8, UR8, UR4, 0x18 ;  /* 0x0000000408087291 */ /* 0x001fe4000f8ec03f */
[----:B------:R-:W-:-:S04]  /*0210*/  UIADD3 UR4, -UR5, 0x100000, URZ ;  /* 0x0010000005047890 */ /* 0x000fc8000fffe13f */
[----:B------:R-:W-:Y:S02]  /*0220*/  USHF.L.U32 UR5, UR4, 0xb, URZ ;  /* 0x0000000b04057899 */ /* 0x000fe4000800063f */
[----:B------:R-:W-:Y:S01]  /*0230*/  USHF.L.U32 UR4, UR4, 0x1, URZ ;  /* 0x0000000104047899 */ /* 0x000fe2000800063f */
[----:B------:R-:W0:Y:S11]  /*0240*/  FENCE.VIEW.ASYNC.S ;  /* 0x00000000000073c6 */ /* 0x000e360000000000 */
[----:B0-----:R0:W1:Y:S01]  /*0250*/  SYNCS.EXCH.64 URZ, [UR8], UR4 ;  /* 0x00000004083f75b2 */ /* 0x0010620008000100 */
[----:B------:R0:W2:Y:S01]  /*0260*/  SYNCS.EXCH.64 URZ, [UR8+0x60], UR6 ;  /* 0x00006006083f75b2 */ /* 0x0000a20008000100 */
[----:B------:R0:W3:Y:S01]  /*0270*/  SYNCS.EXCH.64 URZ, [UR8+0x8], UR4 ;  /* 0x00000804083f75b2 */ /* 0x0000e20008000100 */
[----:B------:R0:W4:Y:S01]  /*0280*/  SYNCS.EXCH.64 URZ, [UR8+0x68], UR6 ;  /* 0x00006806083f75b2 */ /* 0x0001220008000100 */
[----:B------:R0:W0:Y:S01]  /*0290*/  SYNCS.EXCH.64 URZ, [UR8+0x10], UR4 ;  /* 0x00001004083f75b2 */ /* 0x0000220008000100 */
        /* <DEDUP_REMOVED lines=19> */
[----:B-1----:R-:W-:Y:S01]  /*03d0*/  NOP ;  /* 0x0000000000007918 */ /* 0x002fe20000000000 */
.L_x_3:
[----:B0-----:R-:W-:Y:S05]  /*03e0*/  BSYNC B0 ;  /* 0x0000000000007941 */ /* 0x001fea0003800000 */
.L_x_2:
[----:B------:R-:W0:Y:S01]  /*03f0*/  SHFL.IDX PT, R0, R0, RZ, 0x1f ;  /* 0x00001fff00007589 */ /* 0x000e2200000e0000 */
[----:B------:R-:W-:Y:S01]  /*0400*/  ELECT P0, URZ, PT ;  /* 0x00000000003f782f */ /* 0x000fe20003800000 */
[----:B------:R-:W1:Y:S01]  /*0410*/  LDC R2, c[0x0][0x65c] ;  /* 0x00019700ff027b82 */ /* 0x000e620000000800 */
[----:B------:R-:W-:Y:S01]  /*0420*/  SHF.R.S32.HI R7, RZ, 0x1f, R4 ;  /* 0x0000001fff077819 */ /* 0x000fe20000011404 */
[----:B------:R-:W5:Y:S01]  /*0430*/  S2R R5, SR_CTAID.Y ;  /* 0x0000000000057919 */ /* 0x000f620000002600 */
[----:B------:R-:W-:Y:S01]  /*0440*/  UMOV UR4, 0x20 ;  /* 0x0000002000047882 */ /* 0x000fe20000000000 */
[----:B------:R-:W-:Y:S01]  /*0450*/  NOP ;  /* 0x0000000000007918 */ /* 0x000fe20000000000 */
[----:B------:R-:W-:Y:S01]  /*0460*/  LEA.HI R7, R7, R4, RZ, 0x2 ;  /* 0x0000000407077211 */ /* 0x000fe200078f10ff */
[----:B------:R-:W2:Y:S01]  /*0470*/  S2R R6, SR_CTAID.X ;  /* 0x0000000000067919 */ /* 0x000ea20000002500 */
[----:B------:R-:W-:Y:S01]  /*0480*/  ISETP.NE.AND P2, PT, R10, RZ, PT ;  /* 0x000000ff0a00720c */ /* 0x000fe20003f45270 */
[----:B------:R-:W-:Y:S01]  /*0490*/  NOP ;  /* 0x0000000000007918 */ /* 0x000fe20000000000 */
[----:B------:R-:W-:-:S02]  /*04a0*/  LOP3.LUT R7, R7, 0xfffffffc, RZ, 0xc0, !PT ;  /* 0xfffffffc07077812 */ /* 0x000fc400078ec0ff */
[----:B0-----:R-:W-:Y:S02]  /*04b0*/  ISETP.NE.OR P0, PT, R0, RZ, !P0 ;  /* 0x000000ff0000720c */ /* 0x001fe40004705670 */
[----:B-1----:R-:W-:-:S04]  /*04c0*/  ISETP.NE.AND P3, PT, R2, 0x1, PT ;  /* 0x000000010200780c */ /* 0x002fc80003f65270 */
[----:B------:R-:W-:Y:S01]  /*04d0*/  P2R R0, PR, RZ, 0x8 ;  /* 0x00000008ff007803 */ /* 0x000fe20000000000 */
[----:B------:R-:W-:Y:S01]  /*04e0*/  IMAD.IADD R0, R4, 0x1, -R7 ;  /* 0x0000000104007824 */ /* 0x000fe200078e0a07 */
[----:B------:R-:W-:Y:S01]  /*04f0*/  LOP3.LUT R4, R3, 0x7f, RZ, 0xc0, !PT ;  /* 0x0000007f03047812 */ /* 0x000fe200078ec0ff */
[----:B------:R-:W-:-:S03]  /*0500*/  IMAD.MOV.U32 R7, RZ, RZ, RZ ;  /* 0x000000ffff077224 */ /* 0x000fc600078e00ff */
[----:B------:R-:W-:Y:S01]  /*0510*/  ISETP.NE.AND P1, PT, R0, 0x3, PT ;  /* 0x000000030000780c */ /* 0x000fe20003f25270 */
[----:B------:R-:W-:Y:S01]  /*0520*/  VOTEU.ALL UP0, P0 ;  /* 0x00000000003f7886 */ /* 0x000fe20000000000 */
[----:B------:R-:W-:Y:S01]  /*0530*/  VOTEU.ALL UP1, P0 ;  /* 0x00000000003f7886 */ /* 0x000fe20000020000 */
[----:B------:R-:W2:Y:S01]  /*0540*/  @P3 LDC R17, c[0x0][0x10] ;  /* 0x00000400ff113b82 */ /* 0x000ea20000000800 */
[----:B-----5:R-:W-:Y:S02]  /*0550*/  @P3 IMAD.MOV.U32 R8, RZ, RZ, R5 ;  /* 0x000000ffff083224 */ /* 0x020fe400078e0005 */
[----:B------:R-:W-:Y:S01]  /*0560*/  @!UP0 UMOV UR6, 0x400 ;  /* 0x0000040000068882 */ /* 0x000fe20000000000 */
[----:B------:R-:W-:-:S04]  /*0570*/  @!UP0 UIADD3 UR4, -UR4, 0x100000, URZ ;  /* 0x0010000004048890 */ /* 0x000fc8000fffe13f */
[----:B------:R-:W-:Y:S02]  /*0580*/  @!UP0 USHF.L.U32 UR5, UR4, 0xb, URZ ;  /* 0x0000000b04058899 */ /* 0x000fe4000800063f */
[----:B------:R-:W-:Y:S01]  /*0590*/  @!UP0 USHF.L.U32 UR4, UR4, 0x1, URZ ;  /* 0x0000000104048899 */ /* 0x000fe2000800063f */
[----:B------:R-:W-:Y:S01]  /*05a0*/  @P3 IMAD.MOV.U32 R9, RZ, RZ, RZ ;  /* 0x000000ffff093224 */ /* 0x000fe200078e00ff */
[----:B------:R-:W0:Y:S08]  /*05b0*/  @!UP0 S2UR UR7, SR_CgaCtaId ;  /* 0x00000000000789c3 */ /* 0x000e300000008800 */
[----:B------:R-:W1:Y:S01]  /*05c0*/  @!P3 LDC R11, c[0x0][0xc] ;  /* 0x00000300ff0bbb82 */ /* 0x000e620000000800 */
[----:B--2---:R-:W-:Y:S01]  /*05d0*/  @P3 IMAD.WIDE.U32 R16, R6, R17, R8 ;  /* 0x0000001106103225 */ /* 0x004fe200078e0008 */
[----:B0-----:R-:W-:Y:S01]  /*05e0*/  @!UP0 ULEA UR8, UR7, UR6, 0x18 ;  /* 0x0000000607088291 */ /* 0x001fe2000f8ec03f */
[----:B------:R-:W-:-:S02]  /*05f0*/  VOTEU.ALL UP0, P0 ;  /* 0x00000000003f7886 */ /* 0x000fc40000000000 */
[----:B------:R-:W-:Y:S01]  /*0600*/  ULDC UR6, c[0x0][0xc] ;  /* 0x0000030000067ab9 */ /* 0x000fe20000000800 */
[----:B------:R-:W-:Y:S01]  /*0610*/  ISETP.EQ.OR P0, PT, R0, RZ, !P1 ;  /* 0x000000ff0000720c */ /* 0x000fe20004f02670 */
[----:B------:R-:W-:-:S03]  /*0620*/  ULDC UR7, c[0x0][0x10] ;  /* 0x0000040000077ab9 */ /* 0x000fc60000000800 */
[C---:B------:R-:W-:Y:S01]  /*0630*/  ISETP.EQ.AND P0, PT, R10.reuse, RZ, P0 ;  /* 0x000000ff0a00720c */ /* 0x040fe20000702270 */
[----:B------:R-:W-:Y:S02]  /*0640*/  VIADD R10, R10, 0xffffffff ;  /* 0xffffffff0a0a7836 */ /* 0x000fe40000000000 */
[----:B-1----:R-:W-:Y:S01]  /*0650*/  @!P3 IMAD.WIDE.U32 R8, R11, R5, R6 ;  /* 0x000000050b08b225 */ /* 0x002fe200078e0006 */
[----:B------:R-:W0:Y:S02]  /*0660*/  FENCE.VIEW.ASYNC.S ;  /* 0x00000000000073c6 */ /* 0x000e240000000000 */
[----:B0-----:R-:W3:Y:S01]  /*0670*/  @!UP0 SYNCS.EXCH.64 URZ, [UR8+0xd0], UR4 ;  /* 0x0000d004083f85b2 */ /* 0x001ee20008000100 */
[----:B------:R-:W-:Y:S01]  /*0680*/  SEL R18, RZ, 0x1, !P0 ;  /* 0x00000001ff127807 */ /* 0x000fe20004000000 */
[----:B------:R-:W-:Y:S01]  /*0690*/  @P3 IMAD.MOV.U32 R11, RZ, RZ, RZ ;  /* 0x000000ffff0b3224 */ /* 0x000fe200078e00ff */
[----:B------:R-:W-:Y:S01]  /*06a0*/  ISETP.GE.U32.AND P1, PT, R10, 0x2, PT ;  /* 0x000000020a00780c */ /* 0x000fe20003f26070 */
[----:B------:R-:W-:-:S02]  /*06b0*/  @!P3 IMAD.MOV.U32 R16, RZ, RZ, R8 ;  /* 0x000000ffff10b224 */ /* 0x000fc400078e0008 */
[----:B------:R-:W-:Y:S01]  /*06c0*/  @P3 IMAD.IADD R17, R17, 0x1, R11 ;  /* 0x0000000111113824 */ /* 0x000fe200078e020b */
[----:B------:R-:W-:Y:S01]  /*06d0*/  SEL R18, R18, 0x2, P1 ;  /* 0x0000000212127807 */ /* 0x000fe20000800000 */
[----:B------:R-:W-:Y:S01]  /*06e0*/  @!P3 IMAD.MOV.U32 R17, RZ, RZ, R9 ;  /* 0x000000ffff11b224 */ /* 0x000fe200078e0009 */
[----:B------:R0:W3:Y:S01]  /*06f0*/  @!UP1 SYNCS.EXCH.64 URZ, [UR8+0xd8], UR4 ;  /* 0x0000d804083f95b2 */ /* 0x0000e20008000100 */
[----:B------:R-:W-:Y:S01]  /*0700*/  NOP ;  /* 0x0000000000007918 */ /* 0x000fe20000000000 */
[----:B0-----:R-:W-:-:S03]  /*0710*/  UIMAD.WIDE.U32 UR4, UR6, UR7, URZ ;  /* 0x00000007060472a5 */ /* 0x001fc6000f8e003f */
[----:B------:R-:W-:Y:S02]  /*0720*/  ULDC UR6, c[0x0][0x14] ;  /* 0x0000050000067ab9 */ /* 0x000fe40000000800 */
[----:B------:R-:W-:Y:S02]  /*0730*/  UIMAD.WIDE.U32 UR36, UR4, UR6, URZ ;  /* 0x00000006042472a5 */ /* 0x000fe4000f8e003f */
[----:B------:R-:W-:-:S04]  /*0740*/  UIMAD UR42, UR5, UR6, URZ ;  /* 0x00000006052a72a4 */ /* 0x000fc8000f8e023f */
[----:B------:R-:W-:Y:S01]  /*0750*/  UIADD3 UR42, UR37, UR42, URZ ;  /* 0x0000002a252a7290 */ /* 0x000fe2000fffe03f */
[----:B---34-:R-:W-:Y:S06]  /*0760*/  BAR.SYNC.DEFER_BLOCKING 0x0 ;  /* 0x0000000000007b1d */ /* 0x018fec0000010000 */
[----:B------:R-:W-:Y:S05]  /*0770*/  @!P2 BRA `(.L_x_4) ;  /* 0x00000038006ca947 */ /* 0x000fea0003800000 */
[----:B------:R-:W-:-:S13]  /*0780*/  ISETP.GT.U32.AND P0, PT, R10, 0x1, PT ;  /* 0x000000010a00780c */ /* 0x000fda0003f04070 */
[----:B------:R-:W-:Y:S05]  /*0790*/  @P0 EXIT ;  /* 0x000000000000094d */ /* 0x000fea0003800000 */
[----:B------:R-:W-:Y:S01]  /*07a0*/  ULDC.64 UR4, c[0x0][0x650] ;  /* 0x0001940000047ab9 */ /* 0x000fe20000000a00 */
[----:B------:R-:W-:Y:S01]  /*07b0*/  PRMT R0, RZ, 0x7610, R0 ;  /* 0x00007610ff007816 */ /* 0x000fe20000000000 */
[----:B------:R-:W-:Y:S01]  /*07c0*/  IMAD.MOV.U32 R65, RZ, RZ, -0x1 ;  /* 0xffffffffff417424 */ /* 0x000fe200078e00ff */
[----:B------:R-:W-:Y:S01]  /*07d0*/  ISETP.GE.U32.AND P0, PT, R16, UR4, PT ;  /* 0x0000000410007c0c */ /* 0x000fe2000bf06070 */
[----:B------:R-:W-:Y:S02]  /*07e0*/  IMAD.MOV.U32 R66, RZ, RZ, -0x1 ;  /* 0xffffffffff427424 */ /* 0x000fe400078e00ff */
[----:B------:R-:W-:Y:S01]  /*07f0*/  IMAD.MOV.U32 R64, RZ, RZ, -0x1 ;  /* 0xffffffffff407424 */ /* 0x000fe200078e00ff */
[----:B------:R-:W-:-:S13]  /*0800*/  ISETP.GE.U32.AND.EX P0, PT, R17, UR5, PT, P0 ;  /* 0x0000000511007c0c */ /* 0x000fda000bf06100 */
[----:B------:R-:W-:Y:S05]  /*0810*/  @P0 BRA `(.L_x_5) ;  /* 0x0000000400540947 */ /* 0x000fea0003800000 */
[----:B------:R-:W0:Y:S01]  /*0820*/  LDC.64 R20, c[0x0][0x628] ;  /* 0x00018a00ff147b82 */ /* 0x000e220000000a00 */
[----:B------:R-:W-:Y:S02]  /*0830*/  IMAD.MOV.U32 R8, RZ, RZ, R16 ;  /* 0x000000ffff087224 */ /* 0x000fe400078e0010 */
[----:B------:R-:W-:-:S05]  /*0840*/  IMAD.MOV.U32 R9, RZ, RZ, R17 ;  /* 0x000000ffff097224 */ /* 0x000fca00078e0011 */
[----:B------:R-:W1:Y:S08]  /*0850*/  LDC R0, c[0x0][0x630] ;  /* 0x00018c00ff007b82 */ /* 0x000e700000000800 */
[----:B------:R-:W2:Y:S01]  /*0860*/  LDC.64 R22, c[0x0][0x620] ;  /* 0x00018800ff167b82 */ /* 0x000ea20000000a00 */
[----:B0-----:R-:W-:-:S04]  /*0870*/  ISETP.NE.U32.AND P0, PT, R20, RZ, PT ;  /* 0x000000ff1400720c */ /* 0x001fc80003f05070 */
[----:B------:R-:W-:-:S13]  /*0880*/  ISETP.NE.AND.EX P0, PT, R21, RZ, PT, P0 ;  /* 0x000000ff1500720c */ /* 0x000fda0003f05300 */
[----:B-12---:R-:W-:Y:S05]  /*0890*/  @!P0 BRA `(.L_x_6) ;  /* 0x0000000000288947 */ /* 0x006fea0003800000 */
[----:B------:R-:W0:Y:S02]  /*08a0*/  LDC R13, c[0x0][0x634] ;  /* 0x00018d00ff0d7b82 */ /* 0x000e240000000800 */
[----:B0-----:R-:W-:-:S05]  /*08b0*/  IADD3 R13, P0, R16, R13, RZ ;  /* 0x0000000d100d7210 */ /* 0x001fca0007f1e0ff */
[----:B------:R-:W-:-:S04]  /*08c0*/  IMAD.X R15, RZ, RZ, R17, P0 ;  /* 0x000000ffff0f7224 */ /* 0x000fc800000e0611 */
[----:B------:R-:W-:-:S04]  /*08d0*/  IMAD.WIDE.U32 R8, R15, R20, RZ ;  /* 0x000000140f087225 */ /* 0x000fc800078e00ff */
[----:B------:R-:W-:-:S04]  /*08e0*/  IMAD.WIDE.U32 R10, P0, R13, R21, R8 ;  /* 0x000000150d0a7225 */ /* 0x000fc80007800008 */
[----:B------:R-:W-:-:S04]  /*08f0*/  IMAD.WIDE.U32 R8, R13, R20, RZ ;  /* 0x000000140d087225 */ /* 0x000fc800078e00ff */
[----:B------:R-:W-:Y:S01]  /*0900*/  IMAD.X R13, RZ, RZ, RZ, P0 ;  /* 0x000000ffff0d7224 */ /* 0x000fe200000e06ff */
[----:B------:R-:W-:Y:S01]  /*0910*/  IADD3 RZ, P0, R9, R10, RZ ;  /* 0x0000000a09ff7210 */ /* 0x000fe20007f1e0ff */
[----:B------:R-:W-:-:S04]  /*0920*/  IMAD.MOV.U32 R12, RZ, RZ, R11 ;  /* 0x000000ffff0c7224 */ /* 0x000fc800078e000b */
[----:B------:R-:W-:-:S08]  /*0930*/  IMAD.WIDE.U32.X R8, R15, R21, R12, P0 ;  /* 0x000000150f087225 */ /* 0x000fd000000e040c */
.L_x_6:
[-CC-:B------:R-:W-:Y:S01]  /*0940*/  SHF.R.U64 R64, R8, R0.reuse, R9.reuse ;  /* 0x0000000008407219 */ /* 0x180fe20000001209 */
[----:B------:R-:W0:Y:S01]  /*0950*/  LDC R12, c[0x0][0x618] ;  /* 0x00018600ff0c7b82 */ /* 0x000e220000000800 */
[----:B------:R-:W-:Y:S01]  /*0960*/  SHF.R.U32.HI R7, RZ, R0, R9 ;  /* 0x00000000ff077219 */ /* 0x000fe20000011609 */
[----:B------:R-:W-:Y:S01]  /*0970*/  ULDC UR4, c[0x0][0x150] ;  /* 0x0000540000047ab9 */ /* 0x000fe20000000800 */
[----:B------:R-:W-:Y:S02]  /*0980*/  IADD3 R11, P0, RZ, -R64, RZ ;  /* 0x80000040ff0b7210 */ /* 0x000fe40007f1e0ff */
[----:B------:R-:W-:-:S03]  /*0990*/  I2FP.F32.U32 R0, R6 ;  /* 0x0000000600007245 */ /* 0x000fc60000201000 */
[----:B------:R-:W1:Y:S01]  /*09a0*/  LDC.64 R30, c[0x0][0x640] ;  /* 0x00019000ff1e7b82 */ /* 0x000e620000000a00 */
[----:B------:R-:W-:Y:S02]  /*09b0*/  IMAD.X R13, RZ, RZ, ~R7, P0 ;  /* 0x000000ffff0d7224 */ /* 0x000fe400000e0e07 */
[----:B------:R-:W-:Y:S01]  /*09c0*/  FMUL R0, R0, UR4 ;  /* 0x0000000400007c20 */ /* 0x000fe20008400000 */
[----:B------:R-:W-:Y:S01]  /*09d0*/  IMAD.WIDE.U32 R8, R11, R22, R16 ;  /* 0x000000160b087225 */ /* 0x000fe200078e0010 */
[----:B------:R-:W-:-:S03]  /*09e0*/  ULDC UR4, c[0x0][0x154] ;  /* 0x0000550000047ab9 */ /* 0x000fc60000000800 */
[----:B------:R-:W-:Y:S01]  /*09f0*/  IMAD R10, R13, R22, RZ ;  /* 0x000000160d0a7224 */ /* 0x000fe200078e02ff */
[----:B------:R-:W2:Y:S01]  /*0a00*/  LDC R7, c[0x0][0x144] ;  /* 0x00005100ff077b82 */ /* 0x000ea20000000800 */
[----:B------:R-:W3:Y:S02]  /*0a10*/  F2I.U32.TRUNC.NTZ R0, R0 ;  /* 0x0000000000007305 */ /* 0x000ee4000020f000 */
[----:B------:R-:W-:-:S04]  /*0a20*/  IMAD R11, R11, R23, R10 ;  /* 0x000000170b0b7224 */ /* 0x000fc800078e020a */
[----:B------:R-:W-:Y:S01]  /*0a30*/  IMAD.IADD R9, R9, 0x1, R11 ;  /* 0x0000000109097824 */ /* 0x000fe200078e020b */
[----:B------:R-:W4:Y:S01]  /*0a40*/  LDC R24, c[0x0][0x608] ;  /* 0x00018200ff187b82 */ /* 0x000f220000000800 */
[----:B------:R-:W-:-:S03]  /*0a50*/  IMAD.MOV.U32 R11, RZ, RZ, -0x1 ;  /* 0xffffffffff0b7424 */ /* 0x000fc600078e00ff */
[-CC-:B0-----:R-:W-:Y:S02]  /*0a60*/  SHF.R.U64 R22, R8, R12.reuse, R9.reuse ;  /* 0x0000000c08167219 */ /* 0x181fe40000001209 */
[----:B------:R-:W-:Y:S02]  /*0a70*/  I2FP.F32.U32 R8, R5 ;  /* 0x0000000500087245 */ /* 0x000fe40000201000 */
[----:B------:R-:W0:Y:S01]  /*0a80*/  LDC R28, c[0x0][0x658] ;  /* 0x00019600ff1c7b82 */ /* 0x000e220000000800 */
[----:B-1----:R-:W-:Y:S01]  /*0a90*/  ISETP.NE.U32.AND P0, PT, R30, RZ, PT ;  /* 0x000000ff1e00720c */ /* 0x002fe20003f05070 */
[----:B---3--:R-:W-:Y:S02]  /*0aa0*/  IMAD.MOV R10, RZ, RZ, -R0 ;  /* 0x000000ffff0a7224 */ /* 0x008fe400078e0a00 */
[----:B------:R-:W-:Y:S01]  /*0ab0*/  FMUL R8, R8, UR4 ;  /* 0x0000000408087c20 */ /* 0x000fe20008400000 */
[----:B------:R-:W-:Y:S02]  /*0ac0*/  SHF.R.U32.HI R9, RZ, R12, R9 ;  /* 0x0000000cff097219 */ /* 0x000fe40000011609 */
[----:B------:R-:W-:Y:S01]  /*0ad0*/  ISETP.NE.AND.EX P0, PT, R31, RZ, PT, P0 ;  /* 0x000000ff1f00720c */ /* 0x000fe20003f05300 */
[----:B------:R1:W3:Y:S01]  /*0ae0*/  F2I.U32.TRUNC.NTZ R15, R8 ;  /* 0x00000008000f7305 */ /* 0x0002e2000020f000 */
[----:B------:R-:W1:Y:S01]  /*0af0*/  LDC R20, c[0x0][0x148] ;  /* 0x00005200ff147b82 */ /* 0x000e620000000800 */
[----:B--2---:R-:W-:-:S07]  /*0b00*/  IMAD R0, R7, R10, R6 ;  /* 0x0000000a07007224 */ /* 0x004fce00078e0206 */
[----:B------:R-:W2:Y:S01]  /*0b10*/  LDC R26, c[0x0][0x600] ;  /* 0x00018000ff1a7b82 */ /* 0x000ea20000000800 */
[-CC-:B----4-:R-:W-:Y:S02]  /*0b20*/  SHF.R.U64 R32, R22, R24.reuse, R9.reuse ;  /* 0x0000001816207219 */ /* 0x190fe40000001209 */
[----:B------:R-:W-:Y:S01]  /*0b30*/  SHF.R.U32.HI R7, RZ, R24, R9 ;  /* 0x00000018ff077219 */ /* 0x000fe20000011609 */
[----:B------:R-:W-:-:S04]  /*0b40*/  IMAD.MOV.U32 R9, RZ, RZ, 0x1 ;  /* 0x00000001ff097424 */ /* 0x000fc800078e00ff */
[----:B------:R-:W4:Y:S01]  /*0b50*/  LDC R21, c[0x0][0x648] ;  /* 0x00019200ff157b82 */ /* 0x000f220000000800 */
[-C--:B0-----:R-:W-:Y:S02]  /*0b60*/  SHF.L.U32 R6, R11, R28.reuse, RZ ;  /* 0x0000001c0b067219 */ /* 0x081fe400000006ff */
[--C-:B------:R-:W-:Y:S02]  /*0b70*/  SHF.R.U64 R24, R32, R28, R7.reuse ;  /* 0x0000001c20187219 */ /* 0x100fe40000001207 */
[----:B------:R-:W-:Y:S02]  /*0b80*/  LOP3.LUT R13, RZ, R6, RZ, 0x33, !PT ;  /* 0x00000006ff0d7212 */ /* 0x000fe400078e33ff */
[-C--:B------:R-:W-:Y:S01]  /*0b90*/  SHF.R.U32.HI R7, RZ, R28.reuse, R7 ;  /* 0x0000001cff077219 */ /* 0x080fe20000011607 */
[----:B------:R-:W0:Y:S01]  /*0ba0*/  LDC R23, c[0x0][0x638] ;  /* 0x00018e00ff177b82 */ /* 0x000e220000000800 */
[----:B------:R-:W-:Y:S01]  /*0bb0*/  SHF.L.U32 R12, R9, R28, RZ ;  /* 0x0000001c090c7219 */ /* 0x000fe200000006ff */
[----:B------:R-:W-:-:S06]  /*0bc0*/  IMAD.MOV.U32 R6, RZ, RZ, R24 ;  /* 0x000000ffff067224 */ /* 0x000fcc00078e0018 */
[----:B------:R-:W0:Y:S01]  /*0bd0*/  LDC R65, c[0x0][0x610] ;  /* 0x00018400ff417b82 */ /* 0x000e220000000800 */
[----:B-1-3--:R-:W-:Y:S05]  /*0be0*/  @!P0 BRA `(.L_x_7) ;  /* 0x0000000000288947 */ /* 0x00afea0003800000 */
[----:B------:R-:W1:Y:S02]  /*0bf0*/  LDC R11, c[0x0][0x64c] ;  /* 0x00019300ff0b7b82 */ /* 0x000e640000000800 */
[----:B-1----:R-:W-:-:S05]  /*0c00*/  IADD3 R11, P0, R24, R11, RZ ;  /* 0x0000000b180b7210 */ /* 0x002fca0007f1e0ff */
        /* <DEDUP_REMOVED lines=8> */
.L_x_7:
[----:B----4-:R-:W-:Y:S01]  /*0c90*/  SHF.R.U64 R6, R6, R21, R7 ;  /* 0x0000001506067219 */ /* 0x010fe20000001207 */
[----:B--2---:R-:W-:Y:S01]  /*0ca0*/  VIADD R7, R26, 0xffffffff ;  /* 0xffffffff1a077836 */ /* 0x004fe20000000000 */
[----:B------:R-:W-:Y:S01]  /*0cb0*/  LOP3.LUT R13, R32, R13, RZ, 0xc0, !PT ;  /* 0x0000000d200d7212 */ /* 0x000fe200078ec0ff */
[----:B------:R-:W-:Y:S02]  /*0cc0*/  IMAD.MOV R15, RZ, RZ, -R15 ;  /* 0x000000ffff0f7224 */ /* 0x000fe400078e0a0f */
[----:B------:R-:W-:Y:S02]  /*0cd0*/  IMAD.MOV R8, RZ, RZ, -R6 ;  /* 0x000000ffff087224 */ /* 0x000fe400078e0a06 */
[----:B------:R-:W-:Y:S01]  /*0ce0*/  IMAD R13, R12, R6, R13 ;  /* 0x000000060c0d7224 */ /* 0x000fe200078e020d */
[----:B------:R-:W-:Y:S01]  /*0cf0*/  LOP3.LUT R6, R22, R7, RZ, 0xc0, !PT ;  /* 0x0000000716067212 */ /* 0x000fe200078ec0ff */
[----:B------:R-:W-:Y:S02]  /*0d00*/  @P3 IMAD R0, R20, R15, R5 ;  /* 0x0000000f14003224 */ /* 0x000fe400078e0205 */
[----:B0-----:R-:W-:-:S02]  /*0d10*/  IMAD R5, R8, R23, R24 ;  /* 0x0000001708057224 */ /* 0x001fc400078e0218 */
[----:B------:R-:W-:Y:S02]  /*0d20*/  IMAD R65, R13, R65, R0 ;  /* 0x000000410d417224 */ /* 0x000fe400078e0200 */
[----:B------:R-:W-:Y:S02]  /*0d30*/  IMAD R6, R5, R26, R6 ;  /* 0x0000001a05067224 */ /* 0x000fe400078e0206 */
[----:B------:R-:W-:-:S03]  /*0d40*/  IMAD.MOV.U32 R0, RZ, RZ, 0x1 ;  /* 0x00000001ff007424 */ /* 0x000fc600078e00ff */
[----:B------:R-:W-:Y:S02]  /*0d50*/  SEL R66, R6, R65, !P3 ;  /* 0x0000004106427207 */ /* 0x000fe40005800000 */
[----:B------:R-:W-:-:S07]  /*0d60*/  SEL R65, R65, R6, !P3 ;  /* 0x0000000641417207 */ /* 0x000fce0005800000 */
.L_x_5:
[----:B------:R-:W-:-:S08]  /*0d70*/  NOP ;  /* 0x0000000000007918 */ /* 0x000fd00000000000 */
[----:B------:R-:W0:Y:S02]  /*0d80*/  USETMAXREG.TRY_ALLOC.CTAPOOL UP0, 0xe8 ;  /* 0x000000e8000079c8 */ /* 0x000e240008000600 */
[----:B0-----:R-:W-:-:S13]  /*0d90*/  PLOP3.LUT P0, PT, PT, PT, UP0, 0x80, 0x0 ;  /* 0x000000000000781c */ /* 0x001fda0003f0f008 */
[----:B------:R-:W-:Y:S05]  /*0da0*/  @!P0 BRA `(.L_x_5) ;  /* 0xfffffffc00f08947 */ /* 0x000fea000383ffff */
[----:B------:R-:W-:Y:S01]  /*0db0*/  ULDC.64 UR4, c[0x0][0x598] ;  /* 0x0001660000047ab9 */ /* 0x000fe20000000a00 */
[----:B------:R-:W-:Y:S01]  /*0dc0*/  ULDC.64 UR38, c[0x0][0x208] ;  /* 0x0000820000267ab9 */ /* 0x000fe20000000a00 */
[----:B------:R-:W-:-:S04]  /*0dd0*/  ISETP.NE.U32.AND P0, PT, RZ, UR4, PT ;  /* 0x00000004ff007c0c */ /* 0x000fc8000bf05070 */
[----:B------:R-:W-:-:S13]  /*0de0*/  ISETP.NE.AND.EX P0, PT, RZ, UR5, PT, P0 ;  /* 0x00000005ff007c0c */ /* 0x000fda000bf05300 */
[----:B------:R-:W-:Y:S05]  /*0df0*/  @!P0 BRA `(.L_x_8) ;  /* 0x00000000001c8947 */ /* 0x000fea0003800000 */
[----:B------:R-:W0:Y:S02]  /*0e00*/  LDC.64 R6, c[0x0][0x598] ;  /* 0x00016600ff067b82 */ /* 0x000e240000000a00 */
[----:B0-----:R-:W2:Y:S02]  /*0e10*/  LDG.E.64 R6, desc[UR38][R6.64] ;  /* 0x0000002606067981 */ /* 0x001ea4000c1e1b00 */
[----:B--2---:R-:W-:-:S04]  /*0e20*/  ISETP.NE.U32.AND P0, PT, R6, RZ, PT ;  /* 0x000000ff0600720c */ /* 0x004fc80003f05070 */
[----:B------:R-:W-:-:S13]  /*0e30*/  ISETP.NE.AND.EX P0, PT, R7, RZ, PT, P0 ;  /* 0x000000ff0700720c */ /* 0x000fda0003f05300 */
[----:B------:R-:W-:Y:S05]  /*0e40*/  @!P0 BRA `(.L_x_8) ;  /* 0x0000000000088947 */ /* 0x000fea0003800000 */
[----:B------:R0:W5:Y:S01]  /*0e50*/  LD.E R19, desc[UR38][R6.64] ;  /* 0x0000002606137980 */ /* 0x000162000c101900 */
[----:B------:R-:W-:Y:S05]  /*0e60*/  BRA `(.L_x_9) ;  /* 0x0000000000247947 */ /* 0x000fea0003800000 */
.L_x_8:
[----:B------:R-:W-:Y:S02]  /*0e70*/  ULDC.64 UR4, c[0x0][0x588] ;  /* 0x0001620000047ab9 */ /* 0x000fe40000000a00 */
[----:B------:R-:W-:-:S04]  /*0e80*/  ISETP.NE.U32.AND P0, PT, RZ, UR4, PT ;  /* 0x00000004ff007c0c */ /* 0x000fc8000bf05070 */
[----:B------:R-:W-:-:S13]  /*0e90*/  ISETP.NE.AND.EX P0, PT, RZ, UR5, PT, P0 ;  /* 0x00000005ff007c0c */ /* 0x000fda000bf05300 */
[----:B------:R-:W-:Y:S05]  /*0ea0*/  @!P0 BRA `(.L_x_10) ;  /* 0x00000000000c8947 */ /* 0x000fea0003800000 */
[----:B------:R-:W0:Y:S02]  /*0eb0*/  LDC.64 R6, c[0x0][0x588] ;  /* 0x00016200ff067b82 */ /* 0x000e240000000a00 */
[----:B0-----:R1:W5:Y:S01]  /*0ec0*/  LDG.E R19, desc[UR38][R6.64] ;  /* 0x0000002606137981 */ /* 0x001362000c1e1900 */
[----:B------:R-:W-:Y:S05]  /*0ed0*/  BRA `(.L_x_9) ;  /* 0x0000000000087947 */ /* 0x000fea0003800000 */
.L_x_10:
[----:B------:R-:W-:Y:S02]  /*0ee0*/  ULDC UR4, c[0x0][0x580] ;  /* 0x0001600000047ab9 */ /* 0x000fe40000000800 */
[----:B------:R-:W-:-:S07]  /*0ef0*/  IMAD.U32 R19, RZ, RZ, UR4 ;  /* 0x00000004ff137e24 */ /* 0x000fce000f8e00ff */
.L_x_9:
[----:B------:R-:W-:Y:S02]  /*0f00*/  ULDC.64 UR4, c[0x0][0x5a0] ;  /* 0x0001680000047ab9 */ /* 0x000fe40000000a00 */
[----:B------:R-:W-:-:S04]  /*0f10*/  ISETP.NE.U32.AND P0, PT, RZ, UR4, PT ;  /* 0x00000004ff007c0c */ /* 0x000fc8000bf05070 */
[----:B------:R-:W-:-:S13]  /*0f20*/  ISETP.NE.AND.EX P0, PT, RZ, UR5, PT, P0 ;  /* 0x00000005ff007c0c */ /* 0x000fda000bf05300 */
[----:B------:R-:W-:Y:S05]  /*0f30*/  @!P0 BRA `(.L_x_11) ;  /* 0x00000000001c8947 */ /* 0x000fea0003800000 */
[----:B01----:R-:W0:Y:S02]  /*0f40*/  LDC.64 R6, c[0x0][0x5a0] ;  /* 0x00016800ff067b82 */ /* 0x003e240000000a00 */
[----:B0-----:R-:W2:Y:S02]  /*0f50*/  LDG.E.64 R6, desc[UR38][R6.64] ;  /* 0x0000002606067981 */ /* 0x001ea4000c1e1b00 */
[----:B--2---:R-:W-:-:S04]  /*0f60*/  ISETP.NE.U32.AND P0, PT, R6, RZ, PT ;  /* 0x000000ff0600720c */ /* 0x004fc80003f05070 */
[----:B------:R-:W-:-:S13]  /*0f70*/  ISETP.NE.AND.EX P0, PT, R7, RZ, PT, P0 ;  /* 0x000000ff0700720c */ /* 0x000fda0003f05300 */
[----:B------:R-:W-:Y:S05]  /*0f80*/  @!P0 BRA `(.L_x_11) ;  /* 0x0000000000088947 */ /* 0x000fea0003800000 */
[----:B------:R0:W5:Y:S01]  /*0f90*/  LD.E R56, desc[UR38][R6.64] ;  /* 0x0000002606387980 */ /* 0x000162000c101900 */
[----:B------:R-:W-:Y:S05]  /*0fa0*/  BRA `(.L_x_12) ;  /* 0x0000000000247947 */ /* 0x000fea0003800000 */
.L_x_11:
[----:B------:R-:W-:Y:S02]  /*0fb0*/  ULDC.64 UR4, c[0x0][0x590] ;  /* 0x0001640000047ab9 */ /* 0x000fe40000000a00 */
[----:B------:R-:W-:-:S04]  /*0fc0*/  ISETP.NE.U32.AND P0, PT, RZ, UR4, PT ;  /* 0x00000004ff007c0c */ /* 0x000fc8000bf05070 */
[----:B------:R-:W-:-:S13]  /*0fd0*/  ISETP.NE.AND.EX P0, PT, RZ, UR5, PT, P0 ;  /* 0x00000005ff007c0c */ /* 0x000fda000bf05300 */
[----:B------:R-:W-:Y:S05]  /*0fe0*/  @!P0 BRA `(.L_x_13) ;  /* 0x00000000000c8947 */ /* 0x000fea0003800000 */
[----:B------:R-:W2:Y:S02]  /*0ff0*/  LDC.64 R56, c[0x0][0x590] ;  /* 0x00016400ff387b82 */ /* 0x000ea40000000a00 */
[----:B--2---:R2:W5:Y:S01]  /*1000*/  LDG.E R56, desc[UR38][R56.64] ;  /* 0x0000002638387981 */ /* 0x004562000c1e1900 */
[----:B------:R-:W-:Y:S05]  /*1010*/  BRA `(.L_x_12) ;  /* 0x0000000000087947 */ /* 0x000fea0003800000 */
.L_x_13:
[----:B------:R-:W-:Y:S02]  /*1020*/  ULDC UR4, c[0x0][0x584] ;  /* 0x0001610000047ab9 */ /* 0x000fe40000000800 */
[----:B------:R-:W-:-:S07]  /*1030*/  IMAD.U32 R56, RZ, RZ, UR4 ;  /* 0x00000004ff387e24 */ /* 0x000fce000f8e00ff */
.L_x_12:
[----:B------:R-:W-:-:S13]  /*1040*/  LOP3.LUT P0, RZ, R0, 0xff, RZ, 0xc0, !PT ;  /* 0x000000ff00ff7812 */ /* 0x000fda000780c0ff */
[----:B------:R-:W-:Y:S05]  /*1050*/  @!P0 EXIT ;  /* 0x000000000000894d */ /* 0x000fea0003800000 */
[----:B------:R-:W3:Y:S01]  /*1060*/  LDC R58, c[0x0][0x658] ;  /* 0x00019600ff3a7b82 */ /* 0x000ee20000000800 */
[----:B------:R-:W-:Y:S01]  /*1070*/  ULDC.64 UR6, c[0x0][0x288] ;  /* 0x0000a20000067ab9 */ /* 0x000fe20000000a00 */
[----:B------:R-:W-:Y:S01]  /*1080*/  LOP3.LUT R14, R14, 0x1, RZ, 0xc0, !PT ;  /* 0x000000010e0e7812 */ /* 0x000fe200078ec0ff */
[----:B------:R-:W-:Y:S01]  /*1090*/  UIADD3 UR4, UR7, 0x3f, URZ ;  /* 0x0000003f07047890 */ /* 0x000fe2000fffe03f */
[----:B------:R-:W-:Y:S01]  /*10a0*/  SHF.R.U32.HI R0, RZ, 0x2, R3 ;  /* 0x00000002ff007819 */ /* 0x000fe20000011603 */
[----:B01----:R-:W-:Y:S01]  /*10b0*/  IMAD.MOV.U32 R7, RZ, RZ, -0x1 ;  /* 0xffffffffff077424 */ /* 0x003fe200078e00ff */
[----:B------:R-:W-:Y:S01]  /*10c0*/  SHF.R.U32.HI R4, RZ, 0x1, R4 ;  /* 0x00000001ff047819 */ /* 0x000fe20000011604 */
[----:B------:R-:W-:Y:S01]  /*10d0*/  USHF.R.S32.HI UR5, URZ, 0x1f, UR4 ;  /* 0x0000001f3f057899 */ /* 0x000fe20008011404 */
[----:B------:R-:W-:Y:S01]  /*10e0*/  IMAD.SHL.U32 R5, R14, 0x40, RZ ;  /* 0x000000400e057824 */ /* 0x000fe200078e00ff */
[----:B------:R-:W-:Y:S01]  /*10f0*/  LOP3.LUT R0, R0, 0x7, RZ, 0xc0, !PT ;  /* 0x0000000700007812 */ /* 0x000fe200078ec0ff */
[----:B------:R-:W-:Y:S01]  /*1100*/  IMAD.MOV.U32 R9, RZ, RZ, 0x1 ;  /* 0x00000001ff097424 */ /* 0x000fe200078e00ff */
[----:B------:R-:W-:Y:S01]  /*1110*/  ULEA.HI UR5, UR5, UR4, URZ, 0x6 ;  /* 0x0000000405057291 */ /* 0x000fe2000f8f303f */
[----:B------:R-:W-:Y:S01]  /*1120*/  LOP3.LUT R23, R4, 0x30, RZ, 0xc0, !PT ;  /* 0x0000003004177812 */ /* 0x000fe200078ec0ff */
[----:B------:R-:W-:Y:S01]  /*1130*/  IMAD.U32 R6, RZ, RZ, UR6 ;  /* 0x00000006ff067e24 */ /* 0x000fe2000f8e00ff */
[--C-:B------:R-:W-:Y:S01]  /*1140*/  LOP3.LUT R22, R5, 0x40, R0.reuse, 0xe2, !PT ;  /* 0x0000004005167812 */ /* 0x100fe200078ee200 */
[----:B------:R-:W-:Y:S01]  /*1150*/  USHF.R.S32.HI UR43, URZ, 0x6, UR5 ;  /* 0x000000063f2b7899 */ /* 0x000fe20008011405 */
[-C--:B------:R-:W-:Y:S01]  /*1160*/  IADD3 R5, RZ, -R23.reuse, -R0 ;  /* 0x80000017ff057210 */ /* 0x080fe20007ffe800 */
[----:B------:R-:W-:Y:S01]  /*1170*/  ULDC UR4, c[0x0][0x284] ;  /* 0x0000a10000047ab9 */ /* 0x000fe20000000800 */
[C---:B--2---:R-:W-:Y:S01]  /*1180*/  LOP3.LUT R57, R3.reuse, 0x3, RZ, 0xc0, !PT ;  /* 0x0000000303397812 */ /* 0x044fe200078ec0ff */
[----:B------:R-:W-:Y:S01]  /*1190*/  UISETP.LT.AND UP0, UPT, UR43, 0x1, UPT ;  /* 0x000000012b00788c */ /* 0x000fe2000bf01270 */
[----:B------:R-:W-:Y:S01]  /*11a0*/  LOP3.LUT R60, R3, 0x80, RZ, 0xc0, !PT ;  /* 0x00000080033c7812 */ /* 0x000fe200078ec0ff */
[----:B------:R-:W-:Y:S01]  /*11b0*/  IMAD R5, R14, -0x40, R5 ;  /* 0xffffffc00e057824 */ /* 0x000fe200078e0205 */
[----:B------:R-:W-:Y:S01]  /*11c0*/  LOP3.LUT R22, R22, R23, RZ, 0xfc, !PT ;  /* 0x0000001716167212 */ /* 0x000fe200078efcff */
[----:B------:R-:W-:Y:S01]  /*11d0*/  USEL UR44, UR43, 0x1, UP0 ;  /* 0x000000012b2c7887 */ /* 0x000fe20008000000 */
[-C--:B---3--:R-:W-:Y:S01]  /*11e0*/  SHF.L.U32 R7, R7, R58.reuse, RZ ;  /* 0x0000003a07077219 */ /* 0x088fe200000006ff */
[----:B------:R-:W-:Y:S01]  /*11f0*/  IMAD R57, R57, -0x2, R6 ;  /* 0xfffffffe39397824 */ /* 0x000fe200078e0206 */
[----:B------:R-:W-:Y:S01]  /*1200*/  SHF.L.U32 R58, R9, R58, RZ ;  /* 0x0000003a093a7219 */ /* 0x000fe200000006ff */
[----:B------:R-:W-:Y:S01]  /*1210*/  IMAD.SHL.U32 R59, R3, 0x2, RZ ;  /* 0x00000002033b7824 */ /* 0x000fe200078e00ff */
[----:B------:R-:W-:Y:S01]  /*1220*/  SHF.R.U32.HI R60, RZ, 0x7, R60 ;  /* 0x00000007ff3c7819 */ /* 0x000fe2000001163c */
[----:B------:R-:W-:Y:S01]  /*1230*/  VIADD R62, R5, UR4 ;  /* 0x00000004053e7c36 */ /* 0x000fe20008000000 */
[----:B------:R-:W-:Y:S01]  /*1240*/  LOP3.LUT R61, RZ, R7, RZ, 0x33, !PT ;  /* 0x00000007ff3d7212 */ /* 0x000fe200078e33ff */
[----:B------:R-:W-:Y:S01]  /*1250*/  IMAD.MOV.U32 R23, RZ, RZ, RZ ;  /* 0x000000ffff177224 */ /* 0x000fe200078e00ff */
[----:B------:R-:W-:Y:S01]  /*1260*/  UIADD3 UR44, UR43, -UR44, URZ ;  /* 0x8000002c2b2c7290 */ /* 0x000fe2000fffe03f */
[----:B------:R-:W-:Y:S01]  /*1270*/  UMOV UR40, URZ ;  /* 0x0000003f00287c82 */ /* 0x000fe20008000000 */
[----:B------:R-:W-:-:S10]  /*1280*/  UMOV UR41, URZ ;  /* 0x0000003f00297c82 */ /* 0x000fd40008000000 */
.L_x_99:
[----:B------:R-:W0:Y:S01]  /*1290*/  SHFL.IDX PT, R0, R60, RZ, 0x1f ;  /* 0x00001fff3c007589 */ /* 0x000e2200000e0000 */
[----:B------:R-:W1:Y:S01]  /*12a0*/  S2UR UR7, SR_CgaCtaId ;  /* 0x00000000000779c3 */ /* 0x000e620000008800 */
[----:B------:R-:W-:Y:S01]  /*12b0*/  UMOV UR6, 0x400 ;  /* 0x0000040000067882 */ /* 0x000fe20000000000 */
[----:B0-----:R-:W-:Y:S01]  /*12c0*/  R2UR UR4, R0 ;  /* 0x00000000000472ca */ /* 0x001fe200000e0000 */
[----:B-1----:R-:W-:-:S12]  /*12d0*/  ULEA UR6, UR7, UR6, 0x18 ;  /* 0x0000000607067291 */ /* 0x002fd8000f8ec03f */
[----:B------:R-:W-:-:S04]  /*12e0*/  ULEA.HI UR5, UR4, UR4, URZ, 0x1 ;  /* 0x0000000404057291 */ /* 0x000fc8000f8f083f */
[----:B------:R-:W-:-:S04]  /*12f0*/  ULOP3.LUT UR5, UR5, 0xffffe, URZ, 0xc0, !UPT ;  /* 0x000ffffe05057892 */ /* 0x000fc8000f8ec03f */
[----:B------:R-:W-:-:S03]  /*1300*/  UIADD3 UR5, UR4, -UR5, URZ ;  /* 0x8000000504057290 */ /* 0x000fc6000fffe03f */
[----:B------:R-:W-:Y:S01]  /*1310*/  ULDC UR4, c[0x0][0x28c] ;  /* 0x0000a30000047ab9 */ /* 0x000fe20000000800 */
[----:B------:R-:W-:Y:S01]  /*1320*/  ULEA UR5, UR5, UR6, 0xc ;  /* 0x0000000605057291 */ /* 0x000fe2000f8e603f */
[----:B------:R-:W-:-:S03]  /*1330*/  ISETP.LT.AND P0, PT, RZ, UR4, PT ;  /* 0x00000004ff007c0c */ /* 0x000fc6000bf01270 */
[----:B------:R-:W-:-:S04]  /*1340*/  UIADD3 UR5, UR5, 0x180, URZ ;  /* 0x0000018005057890 */ /* 0x000fc8000fffe03f */
[----:B------:R-:W-:-:S04]  /*1350*/  USHF.R.U32.HI UR5, URZ, 0x4, UR5 ;  /* 0x000000043f057899 */ /* 0x000fc80008011605 */
[----:B------:R-:W-:-:S04]  /*1360*/  ULOP3.LUT UR5, UR5, 0x3fff, URZ, 0xc0, !UPT ;  /* 0x00003fff05057892 */ /* 0x000fc8000f8ec03f */
[----:B------:R-:W-:Y:S01]  /*1370*/  ULOP3.LUT UR45, UR5, 0x10000, URZ, 0xfc, !UPT ;  /* 0x00010000052d7892 */ /* 0x000fe2000f8efc3f */
[----:B--234-:R-:W-:Y:S11]  /*1380*/  @P0 BRA `(.L_x_14) ;  /* 0x0000000000400947 */ /* 0x01cff60003800000 */
[----:B------:R-:W-:Y:S01]  /*1390*/  MOV R0, 0x0 ;  /* 0x0000000000007802 */ /* 0x000fe20000000f00 */
[----:B------:R-:W-:Y:S01]  /*13a0*/  ULDC.64 UR4, c[0x4][0x68] ;  /* 0x01001a0000047ab9 */ /* 0x000fe20000000a00 */
[----:B------:R-:W-:Y:S01]  /*13b0*/  ULDC.64 UR6, c[0x4][0x8] ;  /* 0x0100020000067ab9 */ /* 0x000fe20000000a00 */
[----:B------:R-:W-:Y:S01]  /*13c0*/  IMAD.U32 R4, RZ, RZ, UR4 ;  /* 0x00000004ff047e24 */ /* 0x000fe2000f8e00ff */
[----:B------:R0:W1:Y:S01]  /*13d0*/  LDC.64 R14, c[0x4][R0] ;  /* 0x01000000000e7b82 */ /* 0x0000620000000a00 */
[----:B------:R-:W-:Y:S01]  /*13e0*/  IMAD.U32 R5, RZ, RZ, UR5 ;  /* 0x00000005ff057e24 */ /* 0x000fe2000f8e00ff */
[----:B------:R-:W-:Y:S01]  /*13f0*/  ULDC.64 UR4, c[0x4][0x70] ;  /* 0x01001c0000047ab9 */ /* 0x000fe20000000a00 */
[----:B------:R-:W-:Y:S02]  /*1400*/  IMAD.U32 R10, RZ, RZ, UR6 ;  /* 0x00000006ff0a7e24 */ /* 0x000fe4000f8e00ff */
[----:B------:R-:W-:Y:S02]  /*1410*/  IMAD.U32 R6, RZ, RZ, UR4 ;  /* 0x00000004ff067e24 */ /* 0x000fe4000f8e00ff */
[----:B------:R-:W-:-:S02]  /*1420*/  IMAD.U32 R7, RZ, RZ, UR5 ;  /* 0x00000005ff077e24 */ /* 0x000fc4000f8e00ff */
[----:B------:R-:W-:Y:S02]  /*1430*/  IMAD.U32 R11, RZ, RZ, UR7 ;  /* 0x00000007ff0b7e24 */ /* 0x000fe4000f8e00ff */
[----:B------:R-:W-:Y:S02]  /*1440*/  IMAD.MOV.U32 R8, RZ, RZ, 0x1e1 ;  /* 0x000001e1ff087424 */ /* 0x000fe400078e00ff */
[----:B------:R-:W-:Y:S02]  /*1450*/  IMAD.MOV.U32 R12, RZ, RZ, 0x1 ;  /* 0x00000001ff0c7424 */ /* 0x000fe400078e00ff */
[----:B0-----:R-:W-:-:S07]  /*1460*/  IMAD.MOV.U32 R13, RZ, RZ, RZ ;  /* 0x000000ffff0d7224 */ /* 0x001fce00078e00ff */
[----:B------:R-:W-:-:S07]  /*1470*/  LEPC R20, `(.L_x_14) ;  /* 0x000000001014794e */ /* 0x000fce0000000000 */
[----:B-1---5:R-:W-:Y:S05]  /*1480*/  CALL.ABS.NOINC R14 ;  /* 0x000000000e007343 */ /* 0x022fea0003c00000 */
.L_x_14:
[----:B------:R-:W-:-:S04]  /*1490*/  LOP3.LUT R0, R18, 0x1, RZ, 0xfc, !PT ;  /* 0x0000000112007812 */ /* 0x000fc800078efcff */
[----:B------:R-:W-:-:S13]  /*14a0*/  ISETP.NE.AND P0, PT, R0, 0x3, PT ;  /* 0x000000030000780c */ /* 0x000fda0003f05270 */
[----:B------:R-:W-:Y:S05]  /*14b0*/  @!P0 BRA `(.L_x_15) ;  /* 0x0000000000048947 */ /* 0x000fea0003800000 */
[----:B------:R-:W-:Y:S01]  /*14c0*/  BPT.TRAP 0x1 ;  /* 0x000000040000795c */ /* 0x000fe20000300000 */
.L_x_15:
[----:B------:R-:W0:Y:S01]  /*14d0*/  S2UR UR5, SR_CgaCtaId ;  /* 0x00000000000579c3 */ /* 0x000e220000008800 */
[----:B------:R-:W-:Y:S01]  /*14e0*/  UMOV UR4, 0x400 ;  /* 0x0000040000047882 */ /* 0x000fe20000000000 */
[----:B------:R-:W-:Y:S02]  /*14f0*/  IMAD.U32 R0, RZ, RZ, UR40 ;  /* 0x00000028ff007e24 */ /* 0x000fe4000f8e00ff */
[----:B------:R-:W-:-:S03]  /*1500*/  IMAD.U32 R3, RZ, RZ, UR41 ;  /* 0x00000029ff037e24 */ /* 0x000fc6000f8e00ff */
[----:B------:R-:W-:Y:S01]  /*1510*/  SHF.L.U32 R0, R0, 0x1f, RZ ;  /* 0x0000001f00007819 */ /* 0x000fe200000006ff */
[----:B0-----:R-:W-:-:S06]  /*1520*/  ULEA UR4, UR5, UR4, 0x18 ;  /* 0x0000000405047291 */ /* 0x001fcc000f8ec03f */
[----:B------:R-:W-:-:S04]  /*1530*/  IMAD.U32 R6, RZ, RZ, UR4 ;  /* 0x00000004ff067e24 */ /* 0x000fc8000f8e00ff */
[----:B------:R-:W-:-:S04]  /*1540*/  IMAD R3, R3, 0x8, R6 ;  /* 0x0000000803037824 */ /* 0x000fc800078e0206 */
[----:B------:R0:W1:Y:S01]  /*1550*/  SYNCS.PHASECHK.TRANS64.TRYWAIT P1, [R3+URZ], R0 ;  /* 0x00000000030075a7 */ /* 0x000062000802017f */
[----:B------:R-:W-:Y:S05]  /*1560*/  @!P0 BRA `(.L_x_16) ;  /* 0x0000000000048947 */ /* 0x000fea0003800000 */
[----:B------:R-:W-:Y:S01]  /*1570*/  BPT.TRAP 0x1 ;  /* 0x000000040000795c */ /* 0x000fe20000300000 */
.L_x_16:
[----:B------:R-:W-:-:S05]  /*1580*/  IMAD.U32 R4, RZ, RZ, UR44 ;  /* 0x0000002cff047e24 */ /* 0x000fca000f8e00ff */
[----:B------:R-:W-:Y:S01]  /*1590*/  ISETP.GE.AND P2, PT, R4, 0x1, PT ;  /* 0x000000010400780c */ /* 0x000fe20003f46270 */
[----:B-1----:R-:W-:-:S12]  /*15a0*/  @P1 BRA `(.L_x_17) ;  /* 0x0000000000081947 */ /* 0x002fd80003800000 */
[----:B------:R-:W1:Y:S02]  /*15b0*/  SYNCS.PHASECHK.TRANS64.TRYWAIT P1, [R3+URZ], R0 ;  /* 0x00000000030075a7 */ /* 0x000e64000802017f */
[----:B-1----:R-:W-:Y:S05]  /*15c0*/  @!P1 BRA `(.L_x_18) ;  /* 0x0000004400689947 */ /* 0x002fea0003800000 */
.L_x_17:
[----:B------:R-:W-:Y:S05]  /*15d0*/  WARPSYNC.ALL ;  /* 0x0000000000007948 */ /* 0x000fea0003800000 */
[----:B------:R-:W-:Y:S01]  /*15e0*/  R2UR UR4, R6 ;  /* 0x00000000060472ca */ /* 0x000fe200000e0000 */
[----:B------:R-:W-:Y:S01]  /*15f0*/  ULEA UR6, UR41, UR45, 0xa ;  /* 0x0000002d29067291 */ /* 0x000fe2000f8e503f */
[----:B------:R-:W-:Y:S01]  /*1600*/  WARPGROUP.ARRIVE ;  /* 0x00000000000079c5 */ /* 0x000fe20000000000 */
[----:B------:R-:W-:Y:S01]  /*1610*/  UMOV UR9, 0x80000020 ;  /* 0x8000002000097882 */ /* 0x000fe20000000000 */
[----:B------:R-:W-:Y:S01]  /*1620*/  UMOV UR11, 0x80000020 ;  /* 0x80000020000b7882 */ /* 0x000fe20000000000 */
[----:B------:R-:W-:-:S03]  /*1630*/  UIADD3 UR7, UR6, 0x200, URZ ;  /* 0x0000020006077890 */ /* 0x000fc6000fffe03f */
[----:B------:R-:W-:-:S05]  /*1640*/  UMOV UR8, UR6 ;  /* 0x0000000600087c82 */ /* 0x000fca0008000000 */
[----:B------:R-:W-:-:S04]  /*1650*/  UIADD3 UR4, UR4, 0x30180, URZ ;  /* 0x0003018004047890 */ /* 0x000fc8000fffe03f */
[----:B------:R-:W-:-:S04]  /*1660*/  USHF.R.U32.HI UR4, URZ, 0x4, UR4 ;  /* 0x000000043f047899 */ /* 0x000fc80008011604 */
[----:B------:R-:W-:-:S04]  /*1670*/  ULOP3.LUT UR4, UR4, 0x3fff, URZ, 0xc0, !UPT ;  /* 0x00003fff04047892 */ /* 0x000fc8000f8ec03f */
[----:B------:R-:W-:-:S04]  /*1680*/  ULOP3.LUT UR4, UR4, 0x10000, URZ, 0xfc, !UPT ;  /* 0x0001000004047892 */ /* 0x000fc8000f8efc3f */
[----:B------:R-:W-:-:S07]  /*1690*/  ULEA UR5, UR41, UR4, 0x7 ;  /* 0x0000000429057291 */ /* 0x000fce000f8e383f */
[----:B------:R-:W-:Y:S02]  /*16a0*/  UMOV UR10, UR5 ;  /* 0x00000005000a7c82 */ /* 0x000fe40008000000 */
[----:B------:R-:W-:Y:S01]  /*16b0*/  IGMMA.64x32x32.S8.S8 R40, gdesc[UR8], RZ, !UPT, gsb0 ;  /* 0x01200000082879f1 */ /* 0x000fe2000c0410ff */
[----:B------:R-:W-:Y:S01]  /*16c0*/  UMOV UR8, UR7 ;  /* 0x0000000700087c82 */ /* 0x000fe20008000000 */
[----:B------:R-:W-:Y:S01]  /*16d0*/  UMOV UR9, 0x80000020 ;  /* 0x8000002000097882 */ /* 0x000fe20000000000 */
[----:B------:R-:W-:Y:S02]  /*16e0*/  WARPGROUP.DEPBAR.LE gsb0, 0x0 ;  /* 0x00008000000079c5 */ /* 0x000fe40000010000 */
[----:B------:R-:W-:-:S06]  /*16f0*/  WARPGROUP.ARRIVE ;  /* 0x00000000000079c5 */ /* 0x000fcc0000000000 */
[----:B------:R-:W-:Y:S01]  /*1700*/  IGMMA.64x32x32.S8.S8 R24, gdesc[UR8], RZ, !UPT, gsb0 ;  /* 0x01200000081879f1 */ /* 0x000fe2000c0410ff */
[----:B------:R-:W-:Y:S02]  /*1710*/  UIADD3 UR8, UR6, 0x2, URZ ;  /* 0x0000000206087890 */ /* 0x000fe4000fffe03f */
[----:B------:R-:W-:Y:S01]  /*1720*/  UIADD3 UR10, UR5, 0x2, URZ ;  /* 0x00000002050a7890 */ /* 0x000fe2000fffe03f */
[----:B------:R-:W-:Y:S01]  /*1730*/  UMOV UR9, 0x80000020 ;  /* 0x8000002000097882 */ /* 0x000fe20000000000 */
[----:B------:R-:W-:Y:S01]  /*1740*/  UMOV UR11, 0x80000020 ;  /* 0x80000020000b7882 */ /* 0x000fe20000000000 */
[----:B------:R-:W-:Y:S01]  /*1750*/  UIADD3 UR6, UR6, 0x202, URZ ;  /* 0x0000020206067890 */ /* 0x000fe2000fffe03f */
[----:B------:R-:W-:Y:S02]  /*1760*/  WARPGROUP.DEPBAR.LE gsb0, 0x0 ;  /* 0x00008000000079c5 */ /* 0x000fe40000010000 */
[----:B------:R-:W-:-:S06]  /*1770*/  WARPGROUP.ARRIVE ;  /* 0x00000000000079c5 */ /* 0x000fcc0000000000 */
[----:B------:R-:W-:Y:S01]  /*1780*/  IGMMA.64x32x32.S8.S8 R40, gdesc[UR8], R40, gsb0 ;  /* 0x01200000082879f1 */ /* 0x000fe20008041028 */
[----:B------:R-:W-:Y:S01]  /*1790*/  UMOV UR8, UR6 ;  /* 0x0000000600087c82 */ /* 0x000fe20008000000 */
[----:B------:R-:W-:Y:S01]  /*17a0*/  UMOV UR9, 0x80000020 ;  /* 0x8000002000097882 */ /* 0x000fe20000000000 */
[----:B------:R-:W-:Y:S02]  /*17b0*/  WARPGROUP.DEPBAR.LE gsb0, 0x0 ;  /* 0x00008000000079c5 */ /* 0x000fe40000010000 */
[----:B------:R-:W-:-:S06]  /*17c0*/  WARPGROUP.ARRIVE ;  /* 0x00000000000079c5 */ /* 0x000fcc0000000000 */
[----:B------:R-:W-:Y:S03]  /*17d0*/  IGMMA.64x32x32.S8.S8 R24, gdesc[UR8], R24, gsb0 ;  /* 0x01200000081879f1 */ /* 0x000fe60008041018 */
[----:B------:R-:W-:Y:S02]  /*17e0*/  WARPGROUP.DEPBAR.LE gsb0, 0x0 ;  /* 0x00008000000079c5 */ /* 0x000fe40000010000 */
[----:B------:R-:W-:Y:S05]  /*17f0*/  @!P2 BRA `(.L_x_19) ;  /* 0x00000004001ca947 */ /* 0x000fea0003800000 */
[----:B------:R-:W-:Y:S01]  /*1800*/  UIADD3 UR5, UR41, 0x1, URZ ;  /* 0x0000000129057890 */ /* 0x000fe2000fffe03f */
[----:B01----:R-:W-:Y:S02]  /*1810*/  IMAD.U32 R0, RZ, RZ, UR44 ;  /* 0x0000002cff007e24 */ /* 0x003fe4000f8e00ff */
[----:B------:R-:W-:Y:S01]  /*1820*/  IMAD.U32 R3, RZ, RZ, UR41 ;  /* 0x00000029ff037e24 */ /* 0x000fe2000f8e00ff */
[----:B------:R-:W-:-:S04]  /*1830*/  UISETP.NE.AND UP0, UPT, UR5, 0xc, UPT ;  /* 0x0000000c0500788c */ /* 0x000fc8000bf05270 */
[----:B------:R-:W-:Y:S02]  /*1840*/  USEL UR6, URZ, 0x1, UP0 ;  /* 0x000000013f067887 */ /* 0x000fe40008000000 */
[----:B------:R-:W-:Y:S02]  /*1850*/  USEL UR5, UR5, URZ, UP0 ;  /* 0x0000003f05057287 */ /* 0x000fe40008000000 */
[----:B------:R-:W-:-:S06]  /*1860*/  ULOP3.LUT UR6, UR40, UR6, URZ, 0x3c, !UPT ;  /* 0x0000000628067292 */ /* 0x000fcc000f8e3c3f */
[----:B------:R-:W-:-:S07]  /*1870*/  IMAD.U32 R7, RZ, RZ, UR6 ;  /* 0x00000006ff077e24 */ /* 0x000fce000f8e00ff */
.L_x_26:
[----:B0-----:R-:W-:Y:S05]  /*1880*/  @!P0 BRA `(.L_x_20) ;  /* 0x0000000000048947 */ /* 0x001fea0003800000 */
[----:B------:R-:W-:Y:S01]  /*1890*/  BPT.TRAP 0x1 ;  /* 0x000000040000795c */ /* 0x000fe20000300000 */
.L_x_20:
[----:B------:R-:W0:Y:S01]  /*18a0*/  S2UR UR7, SR_CgaCtaId ;  /* 0x00000000000779c3 */ /* 0x000e220000008800 */
[----:B------:R-:W-:Y:S01]  /*18b0*/  UMOV UR6, 0x400 ;  /* 0x0000040000067882 */ /* 0x000fe20000000000 */
[----:B------:R-:W-:Y:S01]  /*18c0*/  IMAD.U32 R5, RZ, RZ, UR5 ;  /* 0x00000005ff057e24 */ /* 0x000fe2000f8e00ff */
[----:B------:R-:W-:Y:S01]  /*18d0*/  SHF.L.U32 R4, R7, 0x1f, RZ ;  /* 0x0000001f07047819 */ /* 0x000fe200000006ff */
[----:B0-----:R-:W-:-:S06]  /*18e0*/  ULEA UR6, UR7, UR6, 0x18 ;  /* 0x0000000607067291 */ /* 0x001fcc000f8ec03f */
[----:B------:R-:W-:-:S04]  /*18f0*/  IMAD.U32 R6, RZ, RZ, UR6 ;  /* 0x00000006ff067e24 */ /* 0x000fc8000f8e00ff */
[----:B------:R-:W-:-:S04]  /*1900*/  IMAD R5, R5, 0x8, R6 ;  /* 0x0000000805057824 */ /* 0x000fc800078e0206 */
[----:B------:R0:W1:Y:S01]  /*1910*/  SYNCS.PHASECHK.TRANS64.TRYWAIT P1, [R5+URZ], R4 ;  /* 0x00000004050075a7 */ /* 0x000062000802017f */
[----:B------:R-:W-:Y:S05]  /*1920*/  @!P0 BRA `(.L_x_21) ;  /* 0x0000000000048947 */ /* 0x000fea0003800000 */
[----:B------:R-:W-:Y:S01]  /*1930*/  BPT.TRAP 0x1 ;  /* 0x000000040000795c */ /* 0x000fe20000300000 */
.L_x_21:
[----:B-1----:R-:W-:Y:S05]  /*1940*/  @P1 BRA `(.L_x_22) ;  /* 0x0000000000081947 */ /* 0x002fea0003800000 */
[----:B------:R-:W1:Y:S02]  /*1950*/  SYNCS.PHASECHK.TRANS64.TRYWAIT P1, [R5+URZ], R4 ;  /* 0x00000004050075a7 */ /* 0x000e64000802017f */
[----:B-1----:R-:W-:Y:S05]  /*1960*/  @!P1 BRA `(.L_x_23) ;  /* 0x0000004000949947 */ /* 0x002fea0003800000 */
.L_x_22:
[----:B------:R-:W-:Y:S01]  /*1970*/  ULEA UR6, UR5, UR4, 0x7 ;  /* 0x0000000405067291 */ /* 0x000fe2000f8e383f */
[----:B------:R-:W-:Y:S01]  /*1980*/  WARPGROUP.ARRIVE ;  /* 0x00000000000079c5 */ /* 0x000fe20000000000 */
[----:B------:R-:W-:Y:S01]  /*1990*/  ULEA UR7, UR5, UR45, 0xa ;  /* 0x0000002d05077291 */ /* 0x000fe2000f8e503f */
[----:B------:R-:W-:Y:S01]  /*19a0*/  UMOV UR11, 0x80000020 ;  /* 0x80000020000b7882 */ /* 0x000fe20000000000 */
[----:B------:R-:W-:Y:S02]  /*19b0*/  UMOV UR9, 0x80000020 ;  /* 0x8000002000097882 */ /* 0x000fe40000000000 */
[----:B------:R-:W-:Y:S01]  /*19c0*/  UIADD3 UR12, UR7, 0x200, URZ ;  /* 0x00000200070c7890 */ /* 0x000fe2000fffe03f */
[----:B------:R-:W-:Y:S02]  /*19d0*/  UMOV UR10, UR6 ;  /* 0x00000006000a7c82 */ /* 0x000fe40008000000 */
[----:B------:R-:W-:Y:S02]  /*19e0*/  UMOV UR8, UR7 ;  /* 0x0000000700087c82 */ /* 0x000fe40008000000 */
[----:B------:R-:W-:Y:S01]  /*19f0*/  IGMMA.64x32x32.S8.S8 R40, gdesc[UR8], R40, gsb0 ;  /* 0x01200000082879f1 */ /* 0x000fe20008041028 */
[----:B------:R-:W-:Y:S01]  /*1a00*/  UMOV UR9, 0x80000020 ;  /* 0x8000002000097882 */ /* 0x000fe20000000000 */
[----:B------:R-:W-:Y:S01]  /*1a10*/  UMOV UR8, UR12 ;  /* 0x0000000c00087c82 */ /* 0x000fe20008000000 */
[----:B------:R-:W-:-:S02]  /*1a20*/  WARPGROUP.DEPBAR.LE gsb0, 0x0 ;  /* 0x00008000000079c5 */ /* 0x000fc40000010000 */
[----:B------:R-:W-:-:S06]  /*1a30*/  WARPGROUP.ARRIVE ;  /* 0x00000000000079c5 */ /* 0x000fcc0000000000 */
[----:B------:R-:W-:Y:S01]  /*1a40*/  IGMMA.64x32x32.S8.S8 R24, gdesc[UR8], R24, gsb0 ;  /* 0x01200000081879f1 */ /* 0x000fe20008041018 */
        /* <DEDUP_REMOVED lines=15> */
[----:B------:R-:W-:Y:S01]  /*1b40*/  BPT.TRAP 0x1 ;  /* 0x000000040000795c */ /* 0x000fe20000300000 */
.L_x_24:
[----:B01----:R-:W-:Y:S01]  /*1b50*/  IMAD R4, R3, 0x8, R6 ;  /* 0x0000000803047824 */ /* 0x003fe200078e0206 */
[----:B------:R-:W-:-:S03]  /*1b60*/  ISETP.GT.U32.AND P1, PT, R18, 0x1, PT ;  /* 0x000000011200780c */ /* 0x000fc60003f24070 */
[----:B------:R-:W-:-:S05]  /*1b70*/  VIADD R4, R4, 0x60 ;  /* 0x0000006004047836 */ /* 0x000fca0000000000 */
[----:B------:R-:W-:-:S04]  /*1b80*/  PRMT R4, RZ, 0x654, R4 ;  /* 0x00000654ff047816 */ /* 0x000fc80000000004 */
[----:B------:R0:W-:Y:S01]  /*1b90*/  SYNCS.ARRIVE.TRANS64.RED.A1T0 RZ, [R4+URZ], RZ ;  /* 0x000000ff04ff79a7 */ /* 0x0001e2000810043f */
[----:B------:R-:W-:Y:S05]  /*1ba0*/  @P1 BRA `(.L_x_25) ;  /* 0x0000000000041947 */ /* 0x000fea0003800000 */
[----:B------:R-:W-:Y:S01]  /*1bb0*/  BPT.TRAP 0x1 ;  /* 0x000000040000795c */ /* 0x000fe20000300000 */
.L_x_25:
[----:B------:R-:W-:Y:S01]  /*1bc0*/  UIADD3 UR5, UR5, 0x1, URZ ;  /* 0x0000000105057890 */ /* 0x000fe2000fffe03f */
[C---:B------:R-:W-:Y:S01]  /*1bd0*/  ISETP.GT.AND P2, PT, R0.reuse, 0x1, PT ;  /* 0x000000010000780c */ /* 0x040fe20003f44270 */
[----:B------:R-:W-:Y:S02]  /*1be0*/  VIADD R3, R3, 0x1 ;  /* 0x0000000103037836 */ /* 0x000fe40000000000 */
[----:B------:R-:W-:Y:S01]  /*1bf0*/  UISETP.NE.AND UP0, UPT, UR5, 0xc, UPT ;  /* 0x0000000c0500788c */ /* 0x000fe2000bf05270 */
[----:B------:R-:W-:Y:S02]  /*1c00*/  VIADD R0, R0, 0xffffffff ;  /* 0xffffffff00007836 */ /* 0x000fe40000000000 */
[C---:B------:R-:W-:Y:S01]  /*1c10*/  ISETP.NE.AND P1, PT, R3.reuse, 0xc, PT ;  /* 0x0000000c0300780c */ /* 0x040fe20003f25270 */
[----:B------:R-:W-:Y:S02]  /*1c20*/  USEL UR6, URZ, 0x1, UP0 ;  /* 0x000000013f067887 */ /* 0x000fe40008000000 */
[----:B------:R-:W-:Y:S01]  /*1c30*/  USEL UR5, UR5, URZ, UP0 ;  /* 0x0000003f05057287 */ /* 0x000fe20008000000 */
[----:B------:R-:W-:-:S03]  /*1c40*/  SEL R3, R3, RZ, P1 ;  /* 0x000000ff03037207 */ /* 0x000fc60000800000 */
[----:B------:R-:W-:Y:S01]  /*1c50*/  LOP3.LUT R7, R7, UR6, RZ, 0x3c, !PT ;  /* 0x0000000607077c12 */ /* 0x000fe2000f8e3cff */
[----:B------:R-:W-:Y:S07]  /*1c60*/  @P2 BRA `(.L_x_26) ;  /* 0xfffffffc00042947 */ /* 0x000fee000383ffff */
.L_x_19:
[----:B01----:R-:W0:Y:S02]  /*1c70*/  LDC R0, c[0x0][0x28c] ;  /* 0x0000a300ff007b82 */ /* 0x003e240000000800 */
[----:B0-----:R-:W-:-:S13]  /*1c80*/  ISETP.GE.AND P1, PT, R0, 0x1, PT ;  /* 0x000000010000780c */ /* 0x001fda0003f26270 */
[----:B------:R-:W-:Y:S05]  /*1c90*/  @!P1 BRA `(.L_x_27) ;  /* 0x0000000000389947 */ /* 0x000fea0003800000 */
[----:B------:R-:W-:Y:S05]  /*1ca0*/  @!P0 BRA `(.L_x_28) ;  /* 0x0000000000048947 */ /* 0x000fea0003800000 */
[----:B------:R-:W-:Y:S01]  /*1cb0*/  BPT.TRAP 0x1 ;  /* 0x000000040000795c */ /* 0x000fe20000300000 */
.L_x_28:
[----:B------:R-:W-:Y:S01]  /*1cc0*/  UIADD3 UR6, UR44, UR41, URZ ;  /* 0x000000292c067290 */ /* 0x000fe2000fffe03f */
[----:B------:R-:W-:-:S03]  /*1cd0*/  ISETP.GT.U32.AND P0, PT, R18, 0x1, PT ;  /* 0x000000011200780c */ /* 0x000fc60003f04070 */
[----:B------:R-:W-:-:S04]  /*1ce0*/  UIMAD.WIDE.U32 UR4, UR6, -0x55555555, URZ ;  /* 0xaaaaaaab060478a5 */ /* 0x000fc8000f8e003f */
[----:B------:R-:W-:-:S04]  /*1cf0*/  USHF.R.U32.HI UR4, URZ, 0x3, UR5 ;  /* 0x000000033f047899 */ /* 0x000fc80008011605 */
[----:B------:R-:W-:-:S06]  /*1d00*/  UIMAD UR6, UR4, -0xc, UR6 ;  /* 0xfffffff4040678a4 */ /* 0x000fcc000f8e0206 */
[----:B------:R-:W-:-:S04]  /*1d10*/  IMAD.U32 R3, RZ, RZ, UR6 ;  /* 0x00000006ff037e24 */ /* 0x000fc8000f8e00ff */
[----:B------:R-:W-:-:S04]  /*1d20*/  IMAD R0, R3, 0x8, R6 ;  /* 0x0000000803007824 */ /* 0x000fc800078e0206 */
[----:B------:R-:W-:-:S05]  /*1d30*/  VIADD R0, R0, 0x60 ;  /* 0x0000006000007836 */ /* 0x000fca0000000000 */
[----:B------:R-:W-:-:S04]  /*1d40*/  PRMT R0, RZ, 0x654, R0 ;  /* 0x00000654ff007816 */ /* 0x000fc80000000000 */
[----:B------:R0:W-:Y:S01]  /*1d50*/  SYNCS.ARRIVE.TRANS64.RED.A1T0 RZ, [R0+URZ], RZ ;  /* 0x000000ff00ff79a7 */ /* 0x0001e2000810043f */
[----:B------:R-:W-:Y:S05]  /*1d60*/  @P0 BRA `(.L_x_27) ;  /* 0x0000000000040947 */ /* 0x000fea0003800000 */
[----:B------:R-:W-:Y:S01]  /*1d70*/  BPT.TRAP 0x1 ;  /* 0x000000040000795c */ /* 0x000fe20000300000 */
.L_x_27:
[----:B------:R-:W-:Y:S01]  /*1d80*/  IMAD.SHL.U32 R12, R66, 0x20, RZ ;  /* 0x00000020420c7824 */ /* 0x000fe200078e00ff */
[----:B------:R-:W-:Y:S01]  /*1d90*/  UIADD3 UR41, UR43, UR41, URZ ;  /* 0x000000292b297290 */ /* 0x000fe2000fffe03f */
[----:B------:R-:W-:Y:S01]  /*1da0*/  IMAD.SHL.U32 R3, R65, 0x100, RZ ;  /* 0x0000010041037824 */ /* 0x000fe200078e00ff */
[----:B------:R-:W-:Y:S01]  /*1db0*/  ULDC UR7, c[0x0][0x288] ;  /* 0x0000a20000077ab9 */ /* 0x000fe20000000800 */
[----:B------:R-:W-:Y:S01]  /*1dc0*/  ULDC UR10, c[0x0][0x284] ;  /* 0x0000a100000a7ab9 */ /* 0x000fe20000000800 */
[----:B------:R-:W-:Y:S01]  /*1dd0*/  UISETP.GT.U32.AND UP0, UPT, UR41, 0xb, UPT ;  /* 0x0000000b2900788c */ /* 0x000fe2000bf04070 */
[C---:B------:R-:W-:Y:S01]  /*1de0*/  ISETP.GE.AND P0, PT, R12.reuse, UR7, PT ;  /* 0x000000070c007c0c */ /* 0x040fe2000bf06270 */
[----:B------:R-:W-:Y:S01]  /*1df0*/  UISETP.GE.U32.AND UP1, UPT, UR43, 0xc, UPT ;  /* 0x0000000c2b00788c */ /* 0x000fe2000bf26070 */
[----:B------:R-:W-:Y:S01]  /*1e00*/  SHF.R.S32.HI R68, RZ, 0x1f, R64 ;  /* 0x0000001fff447819 */ /* 0x000fe20000011440 */
[----:B------:R-:W-:Y:S01]  /*1e10*/  UISETP.LT.U32.AND UP0, UPT, UR43, 0xc, UP0 ;  /* 0x0000000c2b00788c */ /* 0x000fe20008701070 */
[----:B------:R-:W-:Y:S01]  /*1e20*/  ISETP.GE.OR P0, PT, R3, UR10, P0 ;  /* 0x0000000a03007c0c */ /* 0x000fe20008706670 */
[----:B------:R-:W-:Y:S01]  /*1e30*/  ULDC.64 UR8, c[0x0][0x5d0] ;  /* 0x0001740000087ab9 */ /* 0x000fe20000000a00 */
[----:B------:R-:W-:Y:S01]  /*1e40*/  LOP3.LUT R14, R12, 0x6, R59, 0xf8, !PT ;  /* 0x000000060c0e7812 */ /* 0x000fe200078ef83b */
[----:B------:R-:W-:Y:S01]  /*1e50*/  UIMAD.WIDE.U32 UR4, UR41, -0x55555555, URZ ;  /* 0xaaaaaaab290478a5 */ /* 0x000fe2000f8e003f */
[----:B------:R-:W-:Y:S01]  /*1e60*/  IMAD R5, R68, UR8, RZ ;  /* 0x0000000844057c24 */ /* 0x000fe2000f8e02ff */
[----:B------:R-:W-:Y:S01]  /*1e70*/  USEL UR6, URZ, 0x1, !UP0 ;  /* 0x000000013f067887 */ /* 0x000fe2000c000000 */
[--C-:B------:R-:W-:Y:S01]  /*1e80*/  SHF.R.S32.HI R15, RZ, 0x1f, R14.reuse ;  /* 0x0000001fff0f7819 */ /* 0x100fe2000001140e */
[----:B------:R-:W-:Y:S01]  /*1e90*/  USHF.R.U32.HI UR4, URZ, 0x3, UR5 ;  /* 0x000000033f047899 */ /* 0x000fe20008011605 */
[C---:B------:R-:W-:Y:S01]  /*1ea0*/  IMAD R7, R64.reuse, UR9, R5 ;  /* 0x0000000940077c24 */ /* 0x040fe2000f8e0205 */
[----:B------:R-:W-:Y:S01]  /*1eb0*/  ULOP3.LUT UR40, UR40, UR6, URZ, 0x3c, !UPT ;  /* 0x0000000628287292 */ /* 0x000fe2000f8e3c3f */
[----:B0-----:R-:W-:Y:S01]  /*1ec0*/  IMAD.MOV.U32 R0, RZ, RZ, -0x1 ;  /* 0xffffffffff007424 */ /* 0x001fe200078e00ff */
[----:B------:R-:W-:Y:S01]  /*1ed0*/  UIMAD UR41, UR4, -0xc, UR41 ;  /* 0xfffffff4042978a4 */ /* 0x000fe2000f8e0229 */
[----:B------:R-:W-:Y:S01]  /*1ee0*/  IMAD.WIDE.U32 R4, R64, UR8, R14 ;  /* 0x0000000840047c25 */ /* 0x000fe2000f8e000e */
[----:B------:R-:W-:-:S03]  /*1ef0*/  @UP1 ULOP3.LUT UR40, UR40, 0x1, UR4, 0x78, !UPT ;  /* 0x0000000128281892 */ /* 0x000fc6000f8e7804 */
[----:B------:R-:W-:Y:S01]  /*1f00*/  IMAD.IADD R5, R5, 0x1, R7 ;  /* 0x0000000105057824 */ /* 0x000fe200078e0207 */
[----:B------:R-:W-:Y:S08]  /*1f10*/  @P0 BRA `(.L_x_29) ;  /* 0x0000001c00000947 */ /* 0x000ff00003800000 */
[----:B------:R-:W0:Y:S01]  /*1f20*/  LDC.64 R20, c[0x0][0x5c8] ;  /* 0x00017200ff147b82 */ /* 0x000e220000000a00 */
[----:B------:R-:W-:Y:S01]  /*1f30*/  IMAD.WIDE R66, R65, 0x100, R22 ;  /* 0x0000010041427825 */ /* 0x000fe200078e0216 */
[----:B------:R-:W-:Y:S01]  /*1f40*/  ULDC.64 UR4, c[0x0][0x5c0] ;  /* 0x0001700000047ab9 */ /* 0x000fe20000000a00 */
[----:B------:R-:W-:Y:S02]  /*1f50*/  BSSY B0, `(.L_x_29) ;  /* 0x00001bc000007945 */ /* 0x000fe40003800000 */
[----:B------:R-:W-:Y:S02]  /*1f60*/  IMAD.IADD R76, R62, 0x1, -R3 ;  /* 0x000000013e4c7824 */ /* 0x000fe400078e0a03 */
[----:B------:R-:W-:Y:S02]  /*1f70*/  IMAD.IADD R77, R57, 0x1, -R12 ;  /* 0x00000001394d7824 */ /* 0x000fe400078e0a0c */
[-C--:B0-----:R-:W-:Y:S01]  /*1f80*/  IMAD R6, R67, R20.reuse, RZ ;  /* 0x0000001443067224 */ /* 0x081fe200078e02ff */
[----:B------:R-:W-:Y:S01]  /*1f90*/  SHF.L.U64.HI R13, R20, 0x3, R21 ;  /* 0x00000003140d7819 */ /* 0x000fe20000010215 */
[----:B------:R-:W-:-:S04]  /*1fa0*/  IMAD.WIDE.U32 R4, R66, R20, R4 ;  /* 0x0000001442047225 */ /* 0x000fc800078e0004 */
[----:B------:R-:W-:Y:S01]  /*1fb0*/  IMAD R7, R66, R21, R6 ;  /* 0x0000001542077224 */ /* 0x000fe200078e0206 */
[----:B------:R-:W-:-:S03]  /*1fc0*/  IADD3 R10, P0, R4, UR4, RZ ;  /* 0x00000004040a7c10 */ /* 0x000fc6000ff1e0ff */
[----:B------:R-:W-:Y:S01]  /*1fd0*/  IMAD.IADD R7, R5, 0x1, R7 ;  /* 0x0000000105077824 */ /* 0x000fe200078e0207 */
[C---:B------:R-:W-:Y:S01]  /*1fe0*/  LEA R6, P2, R20.reuse, R10, 0x7 ;  /* 0x0000000a14067211 */ /* 0x040fe200078438ff */
[----:B------:R-:W-:-:S03]  /*1ff0*/  IMAD.SHL.U32 R5, R20, 0x8, RZ ;  /* 0x0000000814057824 */ /* 0x000fc600078e00ff */
[----:B------:R-:W-:Y:S02]  /*2000*/  IADD3.X R11, R7, UR5, RZ, P0, !PT ;  /* 0x00000005070b7c10 */ /* 0x000fe400087fe4ff */
[----:B-----5:R-:W-:Y:S02]  /*2010*/  ISETP.NE.AND P0, PT, R56, RZ, PT ;  /* 0x000000ff3800720c */ /* 0x020fe40003f05270 */
[----:B------:R-:W-:Y:S02]  /*2020*/  LEA.HI.X R7, R20, R11, R21, 0x7, P2 ;  /* 0x0000000b14077211 */ /* 0x000fe400010f3c15 */
[C---:B------:R-:W-:Y:S02]  /*2030*/  IADD3 R8, P1, R5.reuse, R10, RZ ;  /* 0x0000000a05087210 */ /* 0x040fe40007f3e0ff */
[----:B------:R-:W-:-:S03]  /*2040*/  IADD3 R4, P2, R5, R6, RZ ;  /* 0x0000000605047210 */ /* 0x000fc60007f5e0ff */
[C---:B------:R-:W-:Y:S02]  /*2050*/  IMAD.X R9, R13.reuse, 0x1, R11, P1 ;  /* 0x000000010d097824 */ /* 0x040fe400008e060b */
[----:B------:R-:W-:Y:S02]  /*2060*/  IMAD.X R5, R13, 0x1, R7, P2 ;  /* 0x000000010d057824 */ /* 0x000fe400010e0607 */
[----:B------:R-:W-:Y:S06]  /*2070*/  @!P0 BRA `(.L_x_30) ;  /* 0x0000001400148947 */ /* 0x000fec0003800000 */
[----:B------:R-:W0:Y:S01]  /*2080*/  LDC.64 R74, c[0x0][0x5b0] ;  /* 0x00016c00ff4a7b82 */ /* 0x000e220000000a00 */
[----:B------:R-:W-:Y:S01]  /*2090*/  ULDC.64 UR4, c[0x0][0x5b8] ;  /* 0x00016e0000047ab9 */ /* 0x000fe20000000a00 */
[----:B------:R-:W-:Y:S01]  /*20a0*/  ISETP.GE.AND P0, PT, R76, 0x1, PT ;  /* 0x000000014c00780c */ /* 0x000fe20003f06270 */
[----:B------:R-:W-:Y:S01]  /*20b0*/  IMAD R3, R68, UR4, RZ ;  /* 0x0000000444037c24 */ /* 0x000fe2000f8e02ff */
[----:B------:R-:W-:Y:S01]  /*20c0*/  BSSY B1, `(.L_x_31) ;  /* 0x0000010000017945 */ /* 0x000fe20003800000 */
[C---:B------:R-:W-:Y:S01]  /*20d0*/  IMAD.WIDE.U32 R68, R64.reuse, UR4, R14 ;  /* 0x0000000440447c25 */ /* 0x040fe2000f8e000e */
[----:B------:R-:W-:Y:S02]  /*20e0*/  ISETP.LT.OR P3, PT, R77, 0x1, !P0 ;  /* 0x000000014d00780c */ /* 0x000fe40004761670 */
[----:B------:R-:W1:Y:S01]  /*20f0*/  LDC.64 R12, c[0x0][0x5a8] ;  /* 0x00016a00ff0c7b82 */ /* 0x000e620000000a00 */
[----:B------:R-:W-:Y:S02]  /*2100*/  IMAD R3, R64, UR5, R3 ;  /* 0x0000000540037c24 */ /* 0x000fe4000f8e0203 */
[----:B------:R-:W-:-:S02]  /*2110*/  IMAD.MOV.U32 R14, RZ, RZ, R68 ;  /* 0x000000ffff0e7224 */ /* 0x000fc400078e0044 */
[----:B------:R-:W-:Y:S02]  /*2120*/  IMAD.IADD R15, R69, 0x1, R3 ;  /* 0x00000001450f7824 */ /* 0x000fe400078e0203 */
[-C--:B0-----:R-:W-:Y:S01]  /*2130*/  IMAD R3, R67, R74.reuse, RZ ;  /* 0x0000004a43037224 */ /* 0x081fe200078e02ff */
[----:B------:R-:W-:Y:S01]  /*2140*/  SHF.L.U64.HI R65, R74, 0x3, R75 ;  /* 0x000000034a417819 */ /* 0x000fe2000001024b */
[----:B------:R-:W-:-:S04]  /*2150*/  IMAD.WIDE.U32 R20, R66, R74, R14 ;  /* 0x0000004a42147225 */ /* 0x000fc800078e000e */
[----:B------:R-:W-:Y:S01]  /*2160*/  IMAD R73, R66, R75, R3 ;  /* 0x0000004b42497224 */ /* 0x000fe200078e0203 */
[----:B-1----:R-:W-:Y:S01]  /*2170*/  IADD3 R70, P1, R20, R12, RZ ;  /* 0x0000000c14467210 */ /* 0x002fe20007f3e0ff */
[----:B------:R-:W-:-:S03]  /*2180*/  IMAD.SHL.U32 R64, R74, 0x8, RZ ;  /* 0x000000084a407824 */ /* 0x000fc600078e00ff */
[----:B------:R-:W-:Y:S01]  /*2190*/  IADD3.X R71, R13, R21, R73, P1, !PT ;  /* 0x000000150d477210 */ /* 0x000fe20000ffe449 */
[----:B------:R-:W-:Y:S08]  /*21a0*/  @P3 BRA `(.L_x_32) ;  /* 0x0000000000043947 */ /* 0x000ff00003800000 */
[----:B------:R0:W5:Y:S02]  /*21b0*/  LDG.E.U8 R63, desc[UR38][R70.64] ;  /* 0x00000026463f7981 */ /* 0x000164000c1e1100 */
.L_x_32:
[----:B------:R-:W-:Y:S05]  /*21c0*/  BSYNC B1 ;  /* 0x0000000000017941 */ /* 0x000fea0003800000 */
.L_x_31:
[----:B-----5:R-:W-:Y:S01]  /*21d0*/  LOP3.LUT R3, R63, 0xffff, RZ, 0xc0, !PT ;  /* 0x0000ffff3f037812 */ /* 0x020fe200078ec0ff */
[----:B------:R-:W-:Y:S01]  /*21e0*/  IMAD.WIDE.U32 R20, R66, R74, R64 ;  /* 0x0000004a42147225 */ /* 0x000fe200078e0040 */
[----:B------:R-:W-:Y:S01]  /*21f0*/  ISETP.LT.OR P4, PT, R77, 0x2, !P0 ;  /* 0x000000024d00780c */ /* 0x000fe20004781670 */
[----:B------:R-:W-:Y:S01]  /*2200*/  BSSY B1, `(.L_x_33) ;  /* 0x000000e000017945 */ /* 0x000fe20003800000 */
[----:B------:R-:W-:Y:S01]  /*2210*/  PRMT R3, R3, 0x8880, RZ ;  /* 0x0000888003037816 */ /* 0x000fe200000000ff */
[----:B------:R-:W-:Y:S01]  /*2220*/  IMAD.IADD R21, R73, 0x1, R21 ;  /* 0x0000000149157824 */ /* 0x000fe200078e0215 */
[----:B------:R-:W-:Y:S02]  /*2230*/  IADD3 R20, P2, P5, R68, R12, R20 ;  /* 0x0000000c44147210 */ /* 0x000fe40007d5e014 */
[----:B------:R-:W-:Y:S01]  /*2240*/  ISETP.GE.AND P1, PT, R76, 0x9, PT ;  /* 0x000000094c00780c */ /* 0x000fe20003f26270 */
[----:B------:R-:W-:Y:S01]  /*2250*/  IMAD R72, R3, R56, RZ ;  /* 0x0000003803487224 */ /* 0x000fe200078e02ff */
[----:B------:R-:W-:-:S02]  /*2260*/  IADD3.X R21, R15, R13, R21, P2, P5 ;  /* 0x0000000d0f157210 */ /* 0x000fc400017ea415 */
[----:B------:R-:W-:Y:S01]  /*2270*/  ISETP.LT.OR P2, PT, R77, 0x1, !P1 ;  /* 0x000000014d00780c */ /* 0x000fe20004f41670 */
[----:B------:R-:W-:-:S05]  /*2280*/  @!P3 IMAD R3, R40, R19, R72 ;  /* 0x000000132803b224 */ /* 0x000fca00078e0248 */
[----:B------:R1:W-:Y:S01]  /*2290*/  @!P3 STG.E.U8 desc[UR38][R10.64], R3 ;  /* 0x000000030a00b986 */ /* 0x0003e2000c101126 */
[----:B------:R-:W-:Y:S06]  /*22a0*/  @P4 BRA `(.L_x_34) ;  /* 0x00000000000c4947 */ /* 0x000fec0003800000 */
[----:B------:R-:W1:Y:S02]  /*22b0*/  LDG.E.U8 R63, desc[UR38][R70.64+0x1] ;  /* 0x00000126463f7981 */ /* 0x000e64000c1e1100 */
[----:B-1----:R-:W-:-:S05]  /*22c0*/  PRMT R3, R63, 0x8880, RZ ;  /* 0x000088803f037816 */ /* 0x002fca00000000ff */
[----:B------:R-:W-:-:S07]  /*22d0*/  IMAD R72, R3, R56, RZ ;  /* 0x0000003803487224 */ /* 0x000fce00078e02ff */
.L_x_34:
[----:B------:R-:W-:Y:S05]  /*22e0*/  BSYNC B1 ;  /* 0x0000000000017941 */ /* 0x000fea0003800000 */
.L_x_33:
[----:B------:R-:W-:Y:S01]  /*22f0*/  @!P4 IMAD R41, R41, R19, R72 ;  /* 0x000000132929c224 */ /* 0x000fe200078e0248 */
[----:B------:R-:W-:Y:S04]  /*2300*/  BSSY B1, `(.L_x_35) ;  /* 0x0000006000017945 */ /* 0x000fe80003800000 */
[----:B------:R2:W-:Y:S01]  /*2310*/  @!P4 STG.E.U8 desc[UR38][R10.64+0x1], R41 ;  /* 0x000001290a00c986 */ /* 0x0005e2000c101126 */
[----:B------:R-:W-:Y:S05]  /*2320*/  @P2 BRA `(.L_x_36) ;  /* 0x00000000000c2947 */ /* 0x000fea0003800000 */
[----:B------:R-:W1:Y:S02]  /*2330*/  LDG.E.U8 R63, desc[UR38][R20.64] ;  /* 0x00000026143f7981 */ /* 0x000e64000c1e1100 */
[----:B-1----:R-:W-:-:S05]  /*2340*/  PRMT R3, R63, 0x8880, RZ ;  /* 0x000088803f037816 */ /* 0x002fca00000000ff */
[----:B------:R-:W-:-:S07]  /*2350*/  IMAD R72, R3, R56, RZ ;  /* 0x0000003803487224 */ /* 0x000fce00078e02ff */
.L_x_36:
[----:B------:R-:W-:Y:S05]  /*2360*/  BSYNC B1 ;  /* 0x0000000000017941 */ /* 0x000fea0003800000 */
.L_x_35:
[C---:B------:R-:W-:Y:S01]  /*2370*/  ISETP.LT.OR P4, PT, R77.reuse, 0x2, !P1 ;  /* 0x000000024d00780c */ /* 0x040fe20004f81670 */
[----:B-1----:R-:W-:Y:S01]  /*2380*/  @!P2 IMAD R3, R42, R19, R72 ;  /* 0x000000132a03a224 */ /* 0x002fe200078e0248 */
[----:B------:R-:W-:Y:S01]  /*2390*/  BSSY B1, `(.L_x_37) ;  /* 0x0000009000017945 */ /* 0x000fe20003800000 */
[C---:B------:R-:W-:Y:S02]  /*23a0*/  ISETP.LT.OR P3, PT, R77.reuse, 0x9, !P0 ;  /* 0x000000094d00780c */ /* 0x040fe40004761670 */
[C---:B------:R-:W-:Y:S01]  /*23b0*/  ISETP.LT.OR P5, PT, R77.reuse, 0xa, !P0 ;  /* 0x0000000a4d00780c */ /* 0x040fe200047a1670 */
[----:B------:R1:W-:Y:S01]  /*23c0*/  @!P2 STG.E.U8 desc[UR38][R8.64], R3 ;  /* 0x000000030800a986 */ /* 0x0003e2000c101126 */
[----:B------:R-:W-:-:S06]  /*23d0*/  ISETP.LT.OR P2, PT, R77, 0x9, !P1 ;  /* 0x000000094d00780c */ /* 0x000fcc0004f41670 */
[----:B------:R-:W-:Y:S07]  /*23e0*/  @P4 BRA `(.L_x_38) ;  /* 0x00000000000c4947 */ /* 0x000fee0003800000 */
[----:B------:R-:W1:Y:S02]  /*23f0*/  LDG.E.U8 R63, desc[UR38][R20.64+0x1] ;  /* 0x00000126143f7981 */ /* 0x000e64000c1e1100 */
[----:B-1----:R-:W-:-:S05]  /*2400*/  PRMT R3, R63, 0x8880, RZ ;  /* 0x000088803f037816 */ /* 0x002fca00000000ff */
[----:B------:R-:W-:-:S07]  /*2410*/  IMAD R72, R3, R56, RZ ;  /* 0x0000003803487224 */ /* 0x000fce00078e02ff */
.L_x_38:
[----:B------:R-:W-:Y:S05]  /*2420*/  BSYNC B1 ;  /* 0x0000000000017941 */ /* 0x000fea0003800000 */
.L_x_37:
[----:B------:R-:W-:Y:S01]  /*2430*/  @!P4 IMAD R43, R43, R19, R72 ;  /* 0x000000132b2bc224 */ /* 0x000fe200078e0248 */
[----:B------:R-:W-:Y:S04]  /*2440*/  BSSY B1, `(.L_x_39) ;  /* 0x0000006000017945 */ /* 0x000fe80003800000 */
[----:B------:R3:W-:Y:S01]  /*2450*/  @!P4 STG.E.U8 desc[UR38][R8.64+0x1], R43 ;  /* 0x0000012b0800c986 */ /* 0x0007e2000c101126 */
[----:B------:R-:W-:Y:S05]  /*2460*/  @P3 BRA `(.L_x_40) ;  /* 0x00000000000c3947 */ /* 0x000fea0003800000 */
[----:B------:R-:W1:Y:S02]  /*2470*/  LDG.E.U8 R63, desc[UR38][R70.64+0x8] ;  /* 0x00000826463f7981 */ /* 0x000e64000c1e1100 */
[----:B-1----:R-:W-:-:S05]  /*2480*/  PRMT R3, R63, 0x8880, RZ ;  /* 0x000088803f037816 */ /* 0x002fca00000000ff */
[----:B------:R-:W-:-:S07]  /*2490*/  IMAD R72, R3, R56, RZ ;  /* 0x0000003803487224 */ /* 0x000fce00078e02ff */
.L_x_40:
[----:B------:R-:W-:Y:S05]  /*24a0*/  BSYNC B1 ;  /* 0x0000000000017941 */ /* 0x000fea0003800000 */
.L_x_39:
[----:B-1----:R-:W-:Y:S01]  /*24b0*/  @!P3 IMAD R3, R44, R19, R72 ;  /* 0x000000132c03b224 */ /* 0x002fe200078e0248 */
[----:B------:R-:W-:Y:S04]  /*24c0*/  BSSY B1, `(.L_x_41) ;  /* 0x0000006000017945 */ /* 0x000fe80003800000 */
[----:B------:R1:W-:Y:S01]  /*24d0*/  @!P3 STG.E.U8 desc[UR38][R10.64+0x8], R3 ;  /* 0x000008030a00b986 */ /* 0x0003e2000c101126 */
[----:B------:R-:W-:Y:S05]  /*24e0*/  @P5 BRA `(.L_x_42) ;  /* 0x00000000000c5947 */ /* 0x000fea0003800000 */
[----:B------:R-:W1:Y:S02]  /*24f0*/  LDG.E.U8 R63, desc[UR38][R70.64+0x9] ;  /* 0x00000926463f7981 */ /* 0x000e64000c1e1100 */
[----:B-1----:R-:W-:-:S05]  /*2500*/  PRMT R3, R63, 0x8880, RZ ;  /* 0x000088803f037816 */ /* 0x002fca00000000ff */
[----:B------:R-:W-:-:S07]  /*2510*/  IMAD R72, R3, R56, RZ ;  /* 0x0000003803487224 */ /* 0x000fce00078e02ff */
.L_x_42:
[----:B------:R-:W-:Y:S05]  /*2520*/  BSYNC B1 ;  /* 0x0000000000017941 */ /* 0x000fea0003800000 */
.L_x_41:
[----:B------:R-:W-:Y:S01]  /*2530*/  @!P5 IMAD R45, R45, R19, R72 ;  /* 0x000000132d2dd224 */ /* 0x000fe200078e0248 */
[----:B------:R-:W-:Y:S04]  /*2540*/  BSSY B1, `(.L_x_43) ;  /* 0x0000006000017945 */ /* 0x000fe80003800000 */
[----:B------:R4:W-:Y:S01]  /*2550*/  @!P5 STG.E.U8 desc[UR38][R10.64+0x9], R45 ;  /* 0x0000092d0a00d986 */ /* 0x0009e2000c101126 */
[----:B------:R-:W-:Y:S05]  /*2560*/  @P2 BRA `(.L_x_44) ;  /* 0x00000000000c2947 */ /* 0x000fea0003800000 */
[----:B------:R-:W1:Y:S02]  /*2570*/  LDG.E.U8 R63, desc[UR38][R20.64+0x8] ;  /* 0x00000826143f7981 */ /* 0x000e64000c1e1100 */
[----:B-1----:R-:W-:-:S05]  /*2580*/  PRMT R3, R63, 0x8880, RZ ;  /* 0x000088803f037816 */ /* 0x002fca00000000ff */
[----:B------:R-:W-:-:S07]  /*2590*/  IMAD R72, R3, R56, RZ ;  /* 0x0000003803487224 */ /* 0x000fce00078e02ff */
.L_x_44:
[----:B------:R-:W-:Y:S05]  /*25a0*/  BSYNC B1 ;  /* 0x0000000000017941 */ /* 0x000fea0003800000 */
.L_x_43:
        /* <DEDUP_REMOVED lines=11> */
.L_x_46:
[----:B------:R-:W-:Y:S05]  /*2660*/  BSYNC B1 ;  /* 0x0000000000017941 */ /* 0x000fea0003800000 */
.L_x_45:
[----:B------:R-:W-:Y:S01]  /*2670*/  @!P4 IMAD R47, R47, R19, R72 ;  /* 0x000000132f2fc224 */ /* 0x000fe200078e0248 */
[----:B------:R-:W-:Y:S04]  /*2680*/  BSSY B1, `(.L_x_47) ;  /* 0x0000006000017945 */ /* 0x000fe80003800000 */
[----:B------:R0:W-:Y:S01]  /*2690*/  @!P4 STG.E.U8 desc[UR38][R8.64+0x9], R47 ;  /* 0x0000092f0800c986 */ /* 0x0001e2000c101126 */
[----:B------:R-:W-:Y:S05]  /*26a0*/  @P3 BRA `(.L_x_48) ;  /* 0x00000000000c3947 */ /* 0x000fea0003800000 */
[----:B------:R-:W1:Y:S02]  /*26b0*/  LDG.E.U8 R63, desc[UR38][R70.64+0x10] ;  /* 0x00001026463f7981 */ /* 0x000e64000c1e1100 */
[----:B-1----:R-:W-:-:S05]  /*26c0*/  PRMT R3, R63, 0x8880, RZ ;  /* 0x000088803f037816 */ /* 0x002fca00000000ff */
[----:B------:R-:W-:-:S07]  /*26d0*/  IMAD R72, R3, R56, RZ ;  /* 0x0000003803487224 */ /* 0x000fce00078e02ff */
.L_x_48:
[----:B------:R-:W-:Y:S05]  /*26e0*/  BSYNC B1 ;  /* 0x0000000000017941 */ /* 0x000fea0003800000 */
.L_x_47:
[----:B-1----:R-:W-:Y:S01]  /*26f0*/  @!P3 IMAD R3, R48, R19, R72 ;  /* 0x000000133003b224 */ /* 0x002fe200078e0248 */
[----:B------:R-:W-:Y:S04]  /*2700*/  BSSY B1, `(.L_x_49) ;  /* 0x0000006000017945 */ /* 0x000fe80003800000 */
[----:B------:R1:W-:Y:S01]  /*2710*/  @!P3 STG.E.U8 desc[UR38][R10.64+0x10], R3 ;  /* 0x000010030a00b986 */ /* 0x0003e2000c101126 */
[----:B------:R-:W-:Y:S05]  /*2720*/  @P5 BRA `(.L_x_50) ;  /* 0x00000000000c5947 */ /* 0x000fea0003800000 */
[----:B------:R-:W1:Y:S02]  /*2730*/  LDG.E.U8 R63, desc[UR38][R70.64+0x11] ;  /* 0x00001126463f7981 */ /* 0x000e64000c1e1100 */
[----:B-1----:R-:W-:-:S05]  /*2740*/  PRMT R3, R63, 0x8880, RZ ;  /* 0x000088803f037816 */ /* 0x002fca00000000ff */
[----:B------:R-:W-:-:S07]  /*2750*/  IMAD R72, R3, R56, RZ ;  /* 0x0000003803487224 */ /* 0x000fce00078e02ff */
.L_x_50:
[----:B------:R-:W-:Y:S05]  /*2760*/  BSYNC B1 ;  /* 0x0000000000017941 */ /* 0x000fea0003800000 */
.L_x_49:
[----:B------:R-:W-:Y:S01]  /*2770*/  @!P5 IMAD R49, R49, R19, R72 ;  /* 0x000000133131d224 */ /* 0x000fe200078e0248 */
[----:B------:R-:W-:Y:S04]  /*2780*/  BSSY B1, `(.L_x_51) ;  /* 0x0000006000017945 */ /* 0x000fe80003800000 */
[----:B------:R0:W-:Y:S01]  /*2790*/  @!P5 STG.E.U8 desc[UR38][R10.64+0x11], R49 ;  /* 0x000011310a00d986 */ /* 0x0001e2000c101126 */
[----:B------:R-:W-:Y:S05]  /*27a0*/  @P2 BRA `(.L_x_52) ;  /* 0x00000000000c2947 */ /* 0x000fea0003800000 */
[----:B------:R-:W1:Y:S02]  /*27b0*/  LDG.E.U8 R63, desc[UR38][R20.64+0x10] ;  /* 0x00001026143f7981 */ /* 0x000e64000c1e1100 */
[----:B-1----:R-:W-:-:S05]  /*27c0*/  PRMT R3, R63, 0x8880, RZ ;  /* 0x000088803f037816 */ /* 0x002fca00000000ff */
[----:B------:R-:W-:-:S07]  /*27d0*/  IMAD R72, R3, R56, RZ ;  /* 0x0000003803487224 */ /* 0x000fce00078e02ff */
.L_x_52:
[----:B------:R-:W-:Y:S05]  /*27e0*/  BSYNC B1 ;  /* 0x0000000000017941 */ /* 0x000fea0003800000 */
.L_x_51:
[C---:B------:R-:W-:Y:S01]  /*27f0*/  ISETP.LT.OR P4, PT, R77.reuse, 0x12, !P1 ;  /* 0x000000124d00780c */ /* 0x040fe20004f81670 */
[----:B-1----:R-:W-:Y:S01]  /*2800*/  @!P2 IMAD R3, R50, R19, R72 ;  /* 0x000000133203a224 */ /* 0x002fe200078e0248 */
[----:B------:R-:W-:Y:S01]  /*2810*/  BSSY B1, `(.L_x_53) ;  /* 0x000000b000017945 */ /* 0x000fe20003800000 */
[C---:B------:R-:W-:Y:S02]  /*2820*/  ISETP.LT.OR P3, PT, R77.reuse, 0x19, !P0 ;  /* 0x000000194d00780c */ /* 0x040fe40004761670 */
[----:B---3--:R-:W-:Y:S01]  /*2830*/  IADD3 R43, P5, R66, 0x80, RZ ;  /* 0x00000080422b7810 */ /* 0x008fe20007fbe0ff */
[----:B------:R1:W-:Y:S01]  /*2840*/  @!P2 STG.E.U8 desc[UR38][R8.64+0x10], R3 ;  /* 0x000010030800a986 */ /* 0x0003e2000c101126 */
[C---:B------:R-:W-:Y:S02]  /*2850*/  ISETP.LT.OR P2, PT, R77.reuse, 0x19, !P1 ;  /* 0x000000194d00780c */ /* 0x040fe40004f41670 */
[C---:B------:R-:W-:Y:S02]  /*2860*/  ISETP.LT.OR P0, PT, R77.reuse, 0x1a, !P0 ;  /* 0x0000001a4d00780c */ /* 0x040fe40004701670 */
[----:B------:R-:W-:-:S02]  /*2870*/  ISETP.LT.OR P1, PT, R77, 0x1a, !P1 ;  /* 0x0000001a4d00780c */ /* 0x000fc40004f21670 */
[----:B------:R-:W-:Y:S11]  /*2880*/  @P4 BRA `(.L_x_54) ;  /* 0x00000000000c4947 */ /* 0x000ff60003800000 */
[----:B------:R-:W1:Y:S02]  /*2890*/  LDG.E.U8 R63, desc[UR38][R20.64+0x11] ;  /* 0x00001126143f7981 */ /* 0x000e64000c1e1100 */
[----:B-1----:R-:W-:-:S05]  /*28a0*/  PRMT R3, R63, 0x8880, RZ ;  /* 0x000088803f037816 */ /* 0x002fca00000000ff */
[----:B------:R-:W-:-:S07]  /*28b0*/  IMAD R72, R3, R56, RZ ;  /* 0x0000003803487224 */ /* 0x000fce00078e02ff */
.L_x_54:
[----:B------:R-:W-:Y:S05]  /*28c0*/  BSYNC B1 ;  /* 0x0000000000017941 */ /* 0x000fea0003800000 */
.L_x_53:
[----:B------:R-:W-:Y:S01]  /*28d0*/  @!P4 IMAD R51, R51, R19, R72 ;  /* 0x000000133333c224 */ /* 0x000fe200078e0248 */
[----:B------:R-:W-:Y:S04]  /*28e0*/  BSSY B1, `(.L_x_55) ;  /* 0x0000006000017945 */ /* 0x000fe80003800000 */
[----:B------:R3:W-:Y:S01]  /*28f0*/  @!P4 STG.E.U8 desc[UR38][R8.64+0x11], R51 ;  /* 0x000011330800c986 */ /* 0x0007e2000c101126 */
[----:B------:R-:W-:Y:S05]  /*2900*/  @P3 BRA `(.L_x_56) ;  /* 0x00000000000c3947 */ /* 0x000fea0003800000 */
[----:B------:R-:W1:Y:S02]  /*2910*/  LDG.E.U8 R63, desc[UR38][R70.64+0x18] ;  /* 0x00001826463f7981 */ /* 0x000e64000c1e1100 */
[----:B-1----:R-:W-:-:S05]  /*2920*/  PRMT R3, R63, 0x8880, RZ ;  /* 0x000088803f037816 */ /* 0x002fca00000000ff */
[----:B------:R-:W-:-:S07]  /*2930*/  IMAD R72, R3, R56, RZ ;  /* 0x0000003803487224 */ /* 0x000fce00078e02ff */
.L_x_56:
[----:B------:R-:W-:Y:S05]  /*2940*/  BSYNC B1 ;  /* 0x0000000000017941 */ /* 0x000fea0003800000 */
.L_x_55:
[----:B-1----:R-:W-:Y:S01]  /*2950*/  @!P3 IMAD R3, R52, R19, R72 ;  /* 0x000000133403b224 */ /* 0x002fe200078e0248 */
[----:B------:R-:W-:Y:S01]  /*2960*/  BSSY B1, `(.L_x_57) ;  /* 0x0000007000017945 */ /* 0x000fe20003800000 */
[----:B------:R-:W-:-:S03]  /*2970*/  IMAD.X R67, RZ, RZ, R67, P5 ;  /* 0x000000ffff437224 */ /* 0x000fc600028e0643 */
[----:B------:R1:W-:Y:S01]  /*2980*/  @!P3 STG.E.U8 desc[UR38][R10.64+0x18], R3 ;  /* 0x000018030a00b986 */ /* 0x0003e2000c101126 */
[----:B------:R-:W-:Y:S05]  /*2990*/  @P0 BRA `(.L_x_58) ;  /* 0x00000000000c0947 */ /* 0x000fea0003800000 */
[----:B------:R-:W1:Y:S02]  /*29a0*/  LDG.E.U8 R63, desc[UR38][R70.64+0x19] ;  /* 0x00001926463f7981 */ /* 0x000e64000c1e1100 */
[----:B-1----:R-:W-:-:S05]  /*29b0*/  PRMT R3, R63, 0x8880, RZ ;  /* 0x000088803f037816 */ /* 0x002fca00000000ff */
[----:B------:R-:W-:-:S07]  /*29c0*/  IMAD R72, R3, R56, RZ ;  /* 0x0000003803487224 */ /* 0x000fce00078e02ff */
.L_x_58:
[----:B------:R-:W-:Y:S05]  /*29d0*/  BSYNC B1 ;  /* 0x0000000000017941 */ /* 0x000fea0003800000 */
.L_x_57:
[----:B------:R-:W-:Y:S01]  /*29e0*/  @!P0 IMAD R53, R53, R19, R72 ;  /* 0x0000001335358224 */ /* 0x000fe200078e0248 */
[----:B------:R-:W-:Y:S01]  /*29f0*/  BSSY B1, `(.L_x_59) ;  /* 0x0000007000017945 */ /* 0x000fe20003800000 */
[----:B------:R-:W-:-:S03]  /*2a00*/  IMAD R40, R67, R74, RZ ;  /* 0x0000004a43287224 */ /* 0x000fc600078e02ff */
[----:B------:R0:W-:Y:S01]  /*2a10*/  @!P0 STG.E.U8 desc[UR38][R10.64+0x19], R53 ;  /* 0x000019350a008986 */ /* 0x0001e2000c101126 */
[----:B------:R-:W-:Y:S05]  /*2a20*/  @P2 BRA `(.L_x_60) ;  /* 0x00000000000c2947 */ /* 0x000fea0003800000 */
[----:B------:R-:W1:Y:S02]  /*2a30*/  LDG.E.U8 R63, desc[UR38][R20.64+0x18] ;  /* 0x00001826143f7981 */ /* 0x000e64000c1e1100 */
[----:B-1----:R-:W-:-:S05]  /*2a40*/  PRMT R3, R63, 0x8880, RZ ;  /* 0x000088803f037816 */ /* 0x002fca00000000ff */
[----:B------:R-:W-:-:S07]  /*2a50*/  IMAD R72, R3, R56, RZ ;  /* 0x0000003803487224 */ /* 0x000fce00078e02ff */
.L_x_60:
[----:B------:R-:W-:Y:S05]  /*2a60*/  BSYNC B1 ;  /* 0x0000000000017941 */ /* 0x000fea0003800000 */
.L_x_59:
[----:B-1----:R-:W-:Y:S01]  /*2a70*/  @!P2 IMAD R3, R54, R19, R72 ;  /* 0x000000133603a224 */ /* 0x002fe200078e0248 */
[----:B------:R-:W-:Y:S01]  /*2a80*/  BSSY B1, `(.L_x_61) ;  /* 0x0000009000017945 */ /* 0x000fe20003800000 */
[C---:B--2---:R-:W-:Y:S02]  /*2a90*/  IMAD R41, R43.reuse, R75, R40 ;  /* 0x0000004b2b297224 */ /* 0x044fe400078e0228 */
[CC--:B------:R-:W-:Y:S01]  /*2aa0*/  IMAD.WIDE.U32 R64, R43.reuse, R74.reuse, R64 ;  /* 0x0000004a2b407225 */ /* 0x0c0fe200078e0040 */
[----:B------:R1:W-:Y:S03]  /*2ab0*/  @!P2 STG.E.U8 desc[UR38][R8.64+0x18], R3 ;  /* 0x000018030800a986 */ /* 0x0003e6000c101126 */
[----:B0---4-:R-:W-:Y:S01]  /*2ac0*/  IMAD.WIDE.U32 R10, R43, R74, R14 ;  /* 0x0000004a2b0a7225 */ /* 0x011fe200078e000e */
[----:B------:R-:W-:Y:S06]  /*2ad0*/  @P1 BRA `(.L_x_62) ;  /* 0x00000000000c1947 */ /* 0x000fec0003800000 */
[----:B------:R-:W1:Y:S02]  /*2ae0*/  LDG.E.U8 R63, desc[UR38][R20.64+0x19] ;  /* 0x00001926143f7981 */ /* 0x000e64000c1e1100 */
[----:B-1----:R-:W-:-:S05]  /*2af0*/  PRMT R3, R63, 0x8880, RZ ;  /* 0x000088803f037816 */ /* 0x002fca00000000ff */
[----:B------:R-:W-:-:S07]  /*2b00*/  IMAD R72, R3, R56, RZ ;  /* 0x0000003803487224 */ /* 0x000fce00078e02ff */
.L_x_62:
[----:B------:R-:W-:Y:S05]  /*2b10*/  BSYNC B1 ;  /* 0x0000000000017941 */ /* 0x000fea0003800000 */
.L_x_61:
[----:B------:R-:W-:Y:S01]  /*2b20*/  @!P1 IMAD R55, R55, R19, R72 ;  /* 0x0000001337379224 */ /* 0x000fe200078e0248 */
[----:B------:R-:W-:Y:S01]  /*2b30*/  ISETP.GE.AND P2, PT, R76, 0x81, PT ;  /* 0x000000814c00780c */ /* 0x000fe20003f46270 */
[----:B------:R-:W-:Y:S01]  /*2b40*/  BSSY B1, `(.L_x_63) ;  /* 0x000000c000017945 */ /* 0x000fe20003800000 */
[----:B------:R-:W-:Y:S02]  /*2b50*/  IADD3 R10, P5, R10, R12, RZ ;  /* 0x0000000c0a0a7210 */ /* 0x000fe40007fbe0ff */
[----:B------:R0:W-:Y:S01]  /*2b60*/  @!P1 STG.E.U8 desc[UR38][R8.64+0x19], R55 ;  /* 0x0000193708009986 */ /* 0x0001e2000c101126 */
[----:B------:R-:W-:Y:S02]  /*2b70*/  ISETP.LT.OR P1, PT, R77, 0x1, !P2 ;  /* 0x000000014d00780c */ /* 0x000fe40005721670 */
[----:B------:R-:W-:Y:S02]  /*2b80*/  IADD3.X R11, R13, R11, R41, P5, !PT ;  /* 0x0000000b0d0b7210 */ /* 0x000fe40002ffe429 */
[----:B------:R-:W-:-:S02]  /*2b90*/  ISETP.GE.AND P0, PT, R76, 0x89, PT ;  /* 0x000000894c00780c */ /* 0x000fc40003f06270 */
[----:B------:R-:W-:Y:S02]  /*2ba0*/  IADD3 R12, P4, P3, R68, R12, R64 ;  /* 0x0000000c440c7210 */ /* 0x000fe40007b9e040 */
[----:B------:R-:W-:-:S05]  /*2bb0*/  ISETP.LT.OR P5, PT, R77, 0x2, !P2 ;  /* 0x000000024d00780c */ /* 0x000fca00057a1670 */
[----:B0-----:R-:W-:Y:S08]  /*2bc0*/  @P1 BRA `(.L_x_64) ;  /* 0x00000000000c1947 */ /* 0x001ff00003800000 */
[----:B------:R-:W1:Y:S02]  /*2bd0*/  LDG.E.U8 R63, desc[UR38][R10.64] ;  /* 0x000000260a3f7981 */ /* 0x000e64000c1e1100 */
[----:B-1----:R-:W-:-:S05]  /*2be0*/  PRMT R3, R63, 0x8880, RZ ;  /* 0x000088803f037816 */ /* 0x002fca00000000ff */
[----:B------:R-:W-:-:S07]  /*2bf0*/  IMAD R72, R3, R56, RZ ;  /* 0x0000003803487224 */ /* 0x000fce00078e02ff */
.L_x_64:
[----:B------:R-:W-:Y:S05]  /*2c00*/  BSYNC B1 ;  /* 0x0000000000017941 */ /* 0x000fea0003800000 */
.L_x_63:
[----:B-1----:R-:W-:Y:S01]  /*2c10*/  @!P1 IMAD R3, R24, R19, R72 ;  /* 0x0000001318039224 */ /* 0x002fe200078e0248 */
[----:B------:R-:W-:Y:S01]  /*2c20*/  BSSY B1, `(.L_x_65) ;  /* 0x0000007000017945 */ /* 0x000fe20003800000 */
[----:B------:R-:W-:-:S03]  /*2c30*/  IMAD.IADD R64, R41, 0x1, R65 ;  /* 0x0000000129407824 */ /* 0x000fc600078e0241 */
[----:B------:R0:W-:Y:S01]  /*2c40*/  @!P1 STG.E.U8 desc[UR38][R6.64], R3 ;  /* 0x0000000306009986 */ /* 0x0001e2000c101126 */
[----:B------:R-:W-:Y:S05]  /*2c50*/  @P5 BRA `(.L_x_66) ;  /* 0x00000000000c5947 */ /* 0x000fea0003800000 */
[----:B------:R-:W0:Y:S02]  /*2c60*/  LDG.E.U8 R63, desc[UR38][R10.64+0x1] ;  /* 0x000001260a3f7981 */ /* 0x000e24000c1e1100 */
[----:B0-----:R-:W-:-:S05]  /*2c70*/  PRMT R3, R63, 0x8880, RZ ;  /* 0x000088803f037816 */ /* 0x001fca00000000ff */
[----:B------:R-:W-:-:S07]  /*2c80*/  IMAD R72, R3, R56, RZ ;  /* 0x0000003803487224 */ /* 0x000fce00078e02ff */
.L_x_66:
[----:B------:R-:W-:Y:S05]  /*2c90*/  BSYNC B1 ;  /* 0x0000000000017941 */ /* 0x000fea0003800000 */
.L_x_65:
[----:B------:R-:W-:Y:S01]  /*2ca0*/  ISETP.LT.OR P1, PT, R77, 0x1, !P0 ;  /* 0x000000014d00780c */ /* 0x000fe20004721670 */
[----:B------:R-:W-:Y:S01]  /*2cb0*/  @!P5 IMAD R25, R25, R19, R72 ;  /* 0x000000131919d224 */ /* 0x000fe200078e0248 */
[----:B------:R-:W-:Y:S01]  /*2cc0*/  BSSY B1, `(.L_x_67) ;  /* 0x000000a000017945 */ /* 0x000fe20003800000 */
[----:B------:R-:W-:Y:S02]  /*2cd0*/  IADD3.X R13, R15, R13, R64, P4, P3 ;  /* 0x0000000d0f0d7210 */ /* 0x000fe400027e6440 */
[C---:B------:R-:W-:Y:S01]  /*2ce0*/  ISETP.LT.OR P4, PT, R77.reuse, 0x2, !P0 ;  /* 0x000000024d00780c */ /* 0x040fe20004781670 */
[----:B------:R1:W-:Y:S01]  /*2cf0*/  @!P5 STG.E.U8 desc[UR38][R6.64+0x1], R25 ;  /* 0x000001190600d986 */ /* 0x0003e2000c101126 */
[C---:B------:R-:W-:Y:S02]  /*2d00*/  ISETP.LT.OR P5, PT, R77.reuse, 0x9, !P2 ;  /* 0x000000094d00780c */ /* 0x040fe400057a1670 */
[----:B------:R-:W-:-:S04]  /*2d10*/  ISETP.LT.OR P3, PT, R77, 0xa, !P2 ;  /* 0x0000000a4d00780c */ /* 0x000fc80005761670 */
[----:B------:R-:W-:Y:S09]  /*2d20*/  @P1 BRA `(.L_x_68) ;  /* 0x00000000000c1947 */ /* 0x000ff20003800000 */
[----:B------:R-:W0:Y:S02]  /*2d30*/  LDG.E.U8 R63, desc[UR38][R12.64] ;  /* 0x000000260c3f7981 */ /* 0x000e24000c1e1100 */
[----:B0-----:R-:W-:-:S05]  /*2d40*/  PRMT R3, R63, 0x8880, RZ ;  /* 0x000088803f037816 */ /* 0x001fca00000000ff */
[----:B------:R-:W-:-:S07]  /*2d50*/  IMAD R72, R3, R56, RZ ;  /* 0x0000003803487224 */ /* 0x000fce00078e02ff */
.L_x_68:
[----:B------:R-:W-:Y:S05]  /*2d60*/  BSYNC B1 ;  /* 0x0000000000017941 */ /* 0x000fea0003800000 */
.L_x_67:
[----:B0-----:R-:W-:Y:S01]  /*2d70*/  @!P1 IMAD R3, R26, R19, R72 ;  /* 0x000000131a039224 */ /* 0x001fe200078e0248 */
[----:B------:R-:W-:Y:S04]  /*2d80*/  BSSY B1, `(.L_x_69) ;  /* 0x0000006000017945 */ /* 0x000fe80003800000 */
[----:B------:R0:W-:Y:S01]  /*2d90*/  @!P1 STG.E.U8 desc[UR38][R4.64], R3 ;  /* 0x0000000304009986 */ /* 0x0001e2000c101126 */
[----:B------:R-:W-:Y:S05]  /*2da0*/  @P4 BRA `(.L_x_70) ;  /* 0x00000000000c4947 */ /* 0x000fea0003800000 */
[----:B------:R-:W0:Y:S02]  /*2db0*/  LDG.E.U8 R63, desc[UR38][R12.64+0x1] ;  /* 0x000001260c3f7981 */ /* 0x000e24000c1e1100 */
[----:B0-----:R-:W-:-:S05]  /*2dc0*/  PRMT R3, R63, 0x8880, RZ ;  /* 0x000088803f037816 */ /* 0x001fca00000000ff */
[----:B------:R-:W-:-:S07]  /*2dd0*/  IMAD R72, R3, R56, RZ ;  /* 0x0000003803487224 */ /* 0x000fce00078e02ff */
.L_x_70:
[----:B------:R-:W-:Y:S05]  /*2de0*/  BSYNC B1 ;  /* 0x0000000000017941 */ /* 0x000fea0003800000 */
.L_x_69:
[----:B------:R-:W-:Y:S01]  /*2df0*/  @!P4 IMAD R27, R27, R19, R72 ;  /* 0x000000131b1bc224 */ /* 0x000fe200078e0248 */
[----:B------:R-:W-:Y:S04]  /*2e00*/  BSSY B1, `(.L_x_71) ;  /* 0x0000006000017945 */ /* 0x000fe80003800000 */
[----:B------:R2:W-:Y:S01]  /*2e10*/  @!P4 STG.E.U8 desc[UR38][R4.64+0x1], R27 ;  /* 0x0000011b0400c986 */ /* 0x0005e2000c101126 */
[----:B------:R-:W-:Y:S05]  /*2e20*/  @P5 BRA `(.L_x_72) ;  /* 0x00000000000c5947 */ /* 0x000fea0003800000 */
[----:B------:R-:W0:Y:S02]  /*2e30*/  LDG.E.U8 R63, desc[UR38][R10.64+0x8] ;  /* 0x000008260a3f7981 */ /* 0x000e24000c1e1100 */
[----:B0-----:R-:W-:-:S05]  /*2e40*/  PRMT R3, R63, 0x8880, RZ ;  /* 0x000088803f037816 */ /* 0x001fca00000000ff */
[----:B------:R-:W-:-:S07]  /*2e50*/  IMAD R72, R3, R56, RZ ;  /* 0x0000003803487224 */ /* 0x000fce00078e02ff */
.L_x_72:
[----:B------:R-:W-:Y:S05]  /*2e60*/  BSYNC B1 ;  /* 0x0000000000017941 */ /* 0x000fea0003800000 */
.L_x_71:
[----:B0-----:R-:W-:Y:S01]  /*2e70*/  @!P5 IMAD R3, R28, R19, R72 ;  /* 0x000000131c03d224 */ /* 0x001fe200078e0248 */
[----:B------:R-:W-:Y:S04]  /*2e80*/  BSSY B1, `(.L_x_73) ;  /* 0x0000006000017945 */ /* 0x000fe80003800000 */
[----:B------:R0:W-:Y:S01]  /*2e90*/  @!P5 STG.E.U8 desc[UR38][R6.64+0x8], R3 ;  /* 0x000008030600d986 */ /* 0x0001e2000c101126 */
[----:B------:R-:W-:Y:S05]  /*2ea0*/  @P3 BRA `(.L_x_74) ;  /* 0x00000000000c3947 */ /* 0x000fea0003800000 */
[----:B------:R-:W0:Y:S02]  /*2eb0*/  LDG.E.U8 R63, desc[UR38][R10.64+0x9] ;  /* 0x000009260a3f7981 */ /* 0x000e24000c1e1100 */
[----:B0-----:R-:W-:-:S05]  /*2ec0*/  PRMT R3, R63, 0x8880, RZ ;  /* 0x000088803f037816 */ /* 0x001fca00000000ff */
[----:B------:R-:W-:-:S07]  /*2ed0*/  IMAD R72, R3, R56, RZ ;  /* 0x0000003803487224 */ /* 0x000fce00078e02ff */
.L_x_74:
[----:B------:R-:W-:Y:S05]  /*2ee0*/  BSYNC B1 ;  /* 0x0000000000017941 */ /* 0x000fea0003800000 */
.L_x_73:
[----:B------:R-:W-:Y:S01]  /*2ef0*/  ISETP.LT.OR P5, PT, R77, 0x9, !P0 ;  /* 0x000000094d00780c */ /* 0x000fe200047a1670 */
[----:B------:R-:W-:Y:S01]  /*2f00*/  @!P3 IMAD R29, R29, R19, R72 ;  /* 0x000000131d1db224 */ /* 0x000fe200078e0248 */
[----:B------:R-:W-:Y:S01]  /*2f10*/  BSSY B1, `(.L_x_75) ;  /* 0x0000009000017945 */ /* 0x000fe20003800000 */
[C---:B------:R-:W-:Y:S02]  /*2f20*/  ISETP.LT.OR P4, PT, R77.reuse, 0xa, !P0 ;  /* 0x0000000a4d00780c */ /* 0x040fe40004781670 */
[C---:B------:R-:W-:Y:S01]  /*2f30*/  ISETP.LT.OR P1, PT, R77.reuse, 0x12, !P2 ;  /* 0x000000124d00780c */ /* 0x040fe20005721670 */
[----:B------:R4:W-:Y:S01]  /*2f40*/  @!P3 STG.E.U8 desc[UR38][R6.64+0x9], R29 ;  /* 0x0000091d0600b986 */ /* 0x0009e2000c101126 */
[----:B------:R-:W-:-:S06]  /*2f50*/  ISETP.LT.OR P3, PT, R77, 0x11, !P2 ;  /* 0x000000114d00780c */ /* 0x000fcc0005761670 */
[----:B------:R-:W-:Y:S07]  /*2f60*/  @P5 BRA `(.L_x_76) ;  /* 0x00000000000c5947 */ /* 0x000fee0003800000 */
[----:B------:R-:W0:Y:S02]  /*2f70*/  LDG.E.U8 R63, desc[UR38][R12.64+0x8] ;  /* 0x000008260c3f7981 */ /* 0x000e24000c1e1100 */
[----:B0-----:R-:W-:-:S05]  /*2f80*/  PRMT R3, R63, 0x8880, RZ ;  /* 0x000088803f037816 */ /* 0x001fca00000000ff */
[----:B------:R-:W-:-:S07]  /*2f90*/  IMAD R72, R3, R56, RZ ;  /* 0x0000003803487224 */ /* 0x000fce00078e02ff */
.L_x_76:
[----:B------:R-:W-:Y:S05]  /*2fa0*/  BSYNC B1 ;  /* 0x0000000000017941 */ /* 0x000fea0003800000 */
.L_x_75:
[----:B0-----:R-:W-:Y:S01]  /*2fb0*/  @!P5 IMAD R3, R30, R19, R72 ;  /* 0x000000131e03d224 */ /* 0x001fe200078e0248 */
[----:B------:R-:W-:Y:S04]  /*2fc0*/  BSSY B1, `(.L_x_77) ;  /* 0x0000006000017945 */ /* 0x000fe80003800000 */
[----:B------:R0:W-:Y:S01]  /*2fd0*/  @!P5 STG.E.U8 desc[UR38][R4.64+0x8], R3 ;  /* 0x000008030400d986 */ /* 0x0001e2000c101126 */
[----:B------:R-:W-:Y:S05]  /*2fe0*/  @P4 BRA `(.L_x_78) ;  /* 0x00000000000c4947 */ /* 0x000fea0003800000 */
[----:B------:R-:W0:Y:S02]  /*2ff0*/  LDG.E.U8 R63, desc[UR38][R12.64+0x9] ;  /* 0x000009260c3f7981 */ /* 0x000e24000c1e1100 */
[----:B0-----:R-:W-:-:S05]  /*3000*/  PRMT R3, R63, 0x8880, RZ ;  /* 0x000088803f037816 */ /* 0x001fca00000000ff */
[----:B------:R-:W-:-:S07]  /*3010*/  IMAD R72, R3, R56, RZ ;  /* 0x0000003803487224 */ /* 0x000fce00078e02ff */
.L_x_78:
[----:B------:R-:W-:Y:S05]  /*3020*/  BSYNC B1 ;  /* 0x0000000000017941 */ /* 0x000fea0003800000 */
.L_x_77:
[----:B------:R-:W-:Y:S01]  /*3030*/  @!P4 IMAD R31, R31, R19, R72 ;  /* 0x000000131f1fc224 */ /* 0x000fe200078e0248 */
[----:B------:R-:W-:Y:S04]  /*3040*/  BSSY B1, `(.L_x_79) ;  /* 0x0000006000017945 */ /* 0x000fe80003800000 */
[----:B------:R0:W-:Y:S01]  /*3050*/  @!P4 STG.E.U8 desc[UR38][R4.64+0x9], R31 ;  /* 0x0000091f0400c986 */ /* 0x0001e2000c101126 */
[----:B------:R-:W-:Y:S05]  /*3060*/  @P3 BRA `(.L_x_80) ;  /* 0x00000000000c3947 */ /* 0x000fea0003800000 */
[----:B------:R-:W0:Y:S02]  /*3070*/  LDG.E.U8 R63, desc[UR38][R10.64+0x10] ;  /* 0x000010260a3f7981 */ /* 0x000e24000c1e1100 */
[----:B0-----:R-:W-:-:S05]  /*3080*/  PRMT R3, R63, 0x8880, RZ ;  /* 0x000088803f037816 */ /* 0x001fca00000000ff */
[----:B------:R-:W-:-:S07]  /*3090*/  IMAD R72, R3, R56, RZ ;  /* 0x0000003803487224 */ /* 0x000fce00078e02ff */
.L_x_80:
[----:B------:R-:W-:Y:S05]  /*30a0*/  BSYNC B1 ;  /* 0x0000000000017941 */ /* 0x000fea0003800000 */
.L_x_79:
[----:B0-----:R-:W-:Y:S01]  /*30b0*/  @!P3 IMAD R3, R32, R19, R72 ;  /* 0x000000132003b224 */ /* 0x001fe200078e0248 */
[----:B------:R-:W-:Y:S04]  /*30c0*/  BSSY B1, `(.L_x_81) ;  /* 0x0000006000017945 */ /* 0x000fe80003800000 */
[----:B------:R0:W-:Y:S01]  /*30d0*/  @!P3 STG.E.U8 desc[UR38][R6.64+0x10], R3 ;  /* 0x000010030600b986 */ /* 0x0001e2000c101126 */
[----:B------:R-:W-:Y:S05]  /*30e0*/  @P1 BRA `(.L_x_82) ;  /* 0x00000000000c1947 */ /* 0x000fea0003800000 */
[----:B------:R-:W0:Y:S02]  /*30f0*/  LDG.E.U8 R63, desc[UR38][R10.64+0x11] ;  /* 0x000011260a3f7981 */ /* 0x000e24000c1e1100 */
[----:B0-----:R-:W-:-:S05]  /*3100*/  PRMT R3, R63, 0x8880, RZ ;  /* 0x000088803f037816 */ /* 0x001fca00000000ff */
[----:B------:R-:W-:-:S07]  /*3110*/  IMAD R72, R3, R56, RZ ;  /* 0x0000003803487224 */ /* 0x000fce00078e02ff */
.L_x_82:
[----:B------:R-:W-:Y:S05]  /*3120*/  BSYNC B1 ;  /* 0x0000000000017941 */ /* 0x000fea0003800000 */
.L_x_81:
[----:B------:R-:W-:Y:S01]  /*3130*/  ISETP.LT.OR P4, PT, R77, 0x11, !P0 ;  /* 0x000000114d00780c */ /* 0x000fe20004781670 */
[----:B------:R-:W-:Y:S01]  /*3140*/  @!P1 IMAD R33, R33, R19, R72 ;  /* 0x0000001321219224 */ /* 0x000fe200078e0248 */
[----:B------:R-:W-:Y:S01]  /*3150*/  BSSY B1, `(.L_x_83) ;  /* 0x000000a000017945 */ /* 0x000fe20003800000 */
[C---:B------:R-:W-:Y:S02]  /*3160*/  ISETP.LT.OR P3, PT, R77.reuse, 0x12, !P0 ;  /* 0x000000124d00780c */ /* 0x040fe40004761670 */
        /* <DEDUP_REMOVED lines=8> */
.L_x_84:
[----:B------:R-:W-:Y:S05]  /*31f0*/  BSYNC B1 ;  /* 0x0000000000017941 */ /* 0x000fea0003800000 */
.L_x_83:
[----:B0-----:R-:W-:Y:S01]  /*3200*/  @!P4 IMAD R3, R34, R19, R72 ;  /* 0x000000132203c224 */ /* 0x001fe200078e0248 */
[----:B------:R-:W-:Y:S04]  /*3210*/  BSSY B1, `(.L_x_85) ;  /* 0x0000006000017945 */ /* 0x000fe80003800000 */
[----:B------:R0:W-:Y:S01]  /*3220*/  @!P4 STG.E.U8 desc[UR38][R4.64+0x10], R3 ;  /* 0x000010030400c986 */ /* 0x0001e2000c101126 */
[----:B------:R-:W-:Y:S05]  /*3230*/  @P3 BRA `(.L_x_86) ;  /* 0x00000000000c3947 */ /* 0x000fea0003800000 */
[----:B------:R-:W0:Y:S02]  /*3240*/  LDG.E.U8 R63, desc[UR38][R12.64+0x11] ;  /* 0x000011260c3f7981 */ /* 0x000e24000c1e1100 */
[----:B0-----:R-:W-:-:S05]  /*3250*/  PRMT R3, R63, 0x8880, RZ ;  /* 0x000088803f037816 */ /* 0x001fca00000000ff */
[----:B------:R-:W-:-:S07]  /*3260*/  IMAD R72, R3, R56, RZ ;  /* 0x0000003803487224 */ /* 0x000fce00078e02ff */
.L_x_86:
[----:B------:R-:W-:Y:S05]  /*3270*/  BSYNC B1 ;  /* 0x0000000000017941 */ /* 0x000fea0003800000 */
.L_x_85:
[----:B------:R-:W-:Y:S01]  /*3280*/  @!P3 IMAD R35, R35, R19, R72 ;  /* 0x000000132323b224 */ /* 0x000fe200078e0248 */
[----:B------:R-:W-:Y:S04]  /*3290*/  BSSY B1, `(.L_x_87) ;  /* 0x0000006000017945 */ /* 0x000fe80003800000 */
[----:B------:R0:W-:Y:S01]  /*32a0*/  @!P3 STG.E.U8 desc[UR38][R4.64+0x11], R35 ;  /* 0x000011230400b986 */ /* 0x0001e2000c101126 */
[----:B------:R-:W-:Y:S05]  /*32b0*/  @P1 BRA `(.L_x_88) ;  /* 0x00000000000c1947 */ /* 0x000fea0003800000 */
[----:B------:R-:W0:Y:S02]  /*32c0*/  LDG.E.U8 R63, desc[UR38][R10.64+0x18] ;  /* 0x000018260a3f7981 */ /* 0x000e24000c1e1100 */
[----:B0-----:R-:W-:-:S05]  /*32d0*/  PRMT R3, R63, 0x8880, RZ ;  /* 0x000088803f037816 */ /* 0x001fca00000000ff */
[----:B------:R-:W-:-:S07]  /*32e0*/  IMAD R72, R3, R56, RZ ;  /* 0x0000003803487224 */ /* 0x000fce00078e02ff */
.L_x_88:
[----:B------:R-:W-:Y:S05]  /*32f0*/  BSYNC B1 ;  /* 0x0000000000017941 */ /* 0x000fea0003800000 */
.L_x_87:
[----:B0-----:R-:W-:Y:S01]  /*3300*/  @!P1 IMAD R3, R36, R19, R72 ;  /* 0x0000001324039224 */ /* 0x001fe200078e0248 */
[----:B------:R-:W-:Y:S04]  /*3310*/  BSSY B1, `(.L_x_89) ;  /* 0x0000006000017945 */ /* 0x000fe80003800000 */
[----:B------:R0:W-:Y:S01]  /*3320*/  @!P1 STG.E.U8 desc[UR38][R6.64+0x18], R3 ;  /* 0x0000180306009986 */ /* 0x0001e2000c101126 */
[----:B------:R-:W-:Y:S05]  /*3330*/  @P2 BRA `(.L_x_90) ;  /* 0x00000000000c2947 */ /* 0x000fea0003800000 */
[----:B------:R-:W0:Y:S02]  /*3340*/  LDG.E.U8 R63, desc[UR38][R10.64+0x19] ;  /* 0x000019260a3f7981 */ /* 0x000e24000c1e1100 */
[----:B0-----:R-:W-:-:S05]  /*3350*/  PRMT R3, R63, 0x8880, RZ ;  /* 0x000088803f037816 */ /* 0x001fca00000000ff */
[----:B------:R-:W-:-:S07]  /*3360*/  IMAD R72, R3, R56, RZ ;  /* 0x0000003803487224 */ /* 0x000fce00078e02ff */
.L_x_90:
[----:B------:R-:W-:Y:S05]  /*3370*/  BSYNC B1 ;  /* 0x0000000000017941 */ /* 0x000fea0003800000 */
.L_x_89:
[----:B------:R-:W-:Y:S01]  /*3380*/  @!P2 IMAD R37, R37, R19, R72 ;  /* 0x000000132525a224 */ /* 0x000fe200078e0248 */
[----:B------:R-:W-:Y:S04]  /*3390*/  BSSY B1, `(.L_x_91) ;  /* 0x0000006000017945 */ /* 0x000fe80003800000 */
[----:B------:R0:W-:Y:S01]  /*33a0*/  @!P2 STG.E.U8 desc[UR38][R6.64+0x19], R37 ;  /* 0x000019250600a986 */ /* 0x0001e2000c101126 */
[----:B------:R-:W-:Y:S05]  /*33b0*/  @P5 BRA `(.L_x_92) ;  /* 0x00000000000c5947 */ /* 0x000fea0003800000 */
[----:B------:R-:W0:Y:S02]  /*33c0*/  LDG.E.U8 R63, desc[UR38][R12.64+0x18] ;  /* 0x000018260c3f7981 */ /* 0x000e24000c1e1100 */
[----:B0-----:R-:W-:-:S05]  /*33d0*/  PRMT R3, R63, 0x8880, RZ ;  /* 0x000088803f037816 */ /* 0x001fca00000000ff */
[----:B------:R-:W-:-:S07]  /*33e0*/  IMAD R72, R3, R56, RZ ;  /* 0x0000003803487224 */ /* 0x000fce00078e02ff */
.L_x_92:
[----:B------:R-:W-:Y:S05]  /*33f0*/  BSYNC B1 ;  /* 0x0000000000017941 */ /* 0x000fea0003800000 */
.L_x_91:
[----:B0-----:R-:W-:Y:S01]  /*3400*/  @!P5 IMAD R3, R38, R19, R72 ;  /* 0x000000132603d224 */ /* 0x001fe200078e0248 */
[----:B------:R-:W-:Y:S01]  /*3410*/  ISETP.LT.OR P0, PT, R77, 0x1a, !P0 ;  /* 0x0000001a4d00780c */ /* 0x000fe20004701670 */
[----:B------:R-:W-:Y:S03]  /*3420*/  BSSY B1, `(.L_x_93) ;  /* 0x0000006000017945 */ /* 0x000fe60003800000 */
[----:B------:R0:W-:Y:S09]  /*3430*/  @!P5 STG.E.U8 desc[UR38][R4.64+0x18], R3 ;  /* 0x000018030400d986 */ /* 0x0001f2000c101126 */
[----:B------:R-:W-:Y:S05]  /*3440*/  @P0 BRA `(.L_x_94) ;  /* 0x00000000000c0947 */ /* 0x000fea0003800000 */
[----:B------:R-:W0:Y:S02]  /*3450*/  LDG.E.U8 R63, desc[UR38][R12.64+0x19] ;  /* 0x000019260c3f7981 */ /* 0x000e24000c1e1100 */
[----:B0-----:R-:W-:-:S05]  /*3460*/  PRMT R3, R63, 0x8880, RZ ;  /* 0x000088803f037816 */ /* 0x001fca00000000ff */
[----:B------:R-:W-:-:S07]  /*3470*/  IMAD R72, R3, R56, RZ ;  /* 0x0000003803487224 */ /* 0x000fce00078e02ff */
.L_x_94:
[----:B------:R-:W-:Y:S05]  /*3480*/  BSYNC B1 ;  /* 0x0000000000017941 */ /* 0x000fea0003800000 */
.L_x_93:
[----:B------:R-:W-:Y:S01]  /*3490*/  IMAD R39, R39, R19, R72 ;  /* 0x0000001327277224 */ /* 0x000fe200078e0248 */
[----:B------:R-:W-:Y:S06]  /*34a0*/  @P0 BRA `(.L_x_95) ;  /* 0x0000000400980947 */ /* 0x000fec0003800000 */
[----:B------:R0:W-:Y:S01]  /*34b0*/  STG.E.U8 desc[UR38][R4.64+0x19], R39 ;  /* 0x0000192704007986 */ /* 0x0001e2000c101126 */
[----:B------:R-:W-:Y:S05]  /*34c0*/  BRA `(.L_x_95) ;  /* 0x0000000400907947 */ /* 0x000fea0003800000 */
.L_x_30:
[C---:B------:R-:W-:Y:S02]  /*34d0*/  ISETP.GE.AND P2, PT, R76.reuse, 0x1, PT ;  /* 0x000000014c00780c */ /* 0x040fe40003f46270 */
[----:B------:R-:W-:Y:S02]  /*34e0*/  ISETP.GE.AND P0, PT, R76, 0x9, PT ;  /* 0x000000094c00780c */ /* 0x000fe40003f06270 */
[C---:B------:R-:W-:Y:S02]  /*34f0*/  ISETP.LT.OR P3, PT, R77.reuse, 0x1, !P2 ;  /* 0x000000014d00780c */ /* 0x040fe40005761670 */
[C---:B------:R-:W-:Y:S02]  /*3500*/  ISETP.LT.OR P5, PT, R77.reuse, 0x2, !P2 ;  /* 0x000000024d00780c */ /* 0x040fe400057a1670 */
[C---:B------:R-:W-:Y:S02]  /*3510*/  ISETP.LT.OR P1, PT, R77.reuse, 0x1, !P0 ;  /* 0x000000014d00780c */ /* 0x040fe40004721670 */
[----:B------:R-:W-:-:S07]  /*3520*/  ISETP.LT.OR P4, PT, R77, 0x2, !P0 ;  /* 0x000000024d00780c */ /* 0x000fce0004781670 */
[-C--:B------:R-:W-:Y:S02]  /*3530*/  @!P3 IMAD R3, R40, R19.reuse, RZ ;  /* 0x000000132803b224 */ /* 0x080fe400078e02ff */
[-C--:B------:R-:W-:Y:S02]  /*3540*/  @!P5 IMAD R41, R41, R19.reuse, RZ ;  /* 0x000000132929d224 */ /* 0x080fe400078e02ff */
[-C--:B------:R-:W-:Y:S01]  /*3550*/  @!P1 IMAD R13, R42, R19.reuse, RZ ;  /* 0x000000132a0d9224 */ /* 0x080fe200078e02ff */
[----:B------:R0:W-:Y:S01]  /*3560*/  @!P3 STG.E.U8 desc[UR38][R10.64], R3 ;  /* 0x000000030a00b986 */ /* 0x0001e2000c101126 */
[----:B------:R-:W-:Y:S01]  /*3570*/  ISETP.LT.OR P3, PT, R77, 0x9, !P2 ;  /* 0x000000094d00780c */ /* 0x000fe20005761670 */
[----:B------:R-:W-:Y:S02]  /*3580*/  @!P4 IMAD R43, R43, R19, RZ ;  /* 0x000000132b2bc224 */ /* 0x000fe400078e02ff */
[----:B------:R-:W-:Y:S01]  /*3590*/  @!P5 STG.E.U8 desc[UR38][R10.64+0x1], R41 ;  /* 0x000001290a00d986 */ /* 0x000fe2000c101126 */
[----:B------:R-:W-:-:S03]  /*35a0*/  ISETP.LT.OR P5, PT, R77, 0xa, !P2 ;  /* 0x0000000a4d00780c */ /* 0x000fc600057a1670 */
[----:B------:R1:W-:Y:S01]  /*35b0*/  @!P1 STG.E.U8 desc[UR38][R8.64], R13 ;  /* 0x0000000d08009986 */ /* 0x0003e2000c101126 */
[----:B------:R-:W-:-:S03]  /*35c0*/  ISETP.LT.OR P1, PT, R77, 0x9, !P0 ;  /* 0x000000094d00780c */ /* 0x000fc60004721670 */
[----:B------:R-:W-:Y:S01]  /*35d0*/  @!P4 STG.E.U8 desc[UR38][R8.64+0x1], R43 ;  /* 0x0000012b0800c986 */ /* 0x000fe2000c101126 */
[----:B------:R-:W-:Y:S01]  /*35e0*/  ISETP.LT.OR P4, PT, R77, 0xa, !P0 ;  /* 0x0000000a4d00780c */ /* 0x000fe20004781670 */
[----:B------:R-:W-:-:S04]  /*35f0*/  @!P3 IMAD R15, R44, R19, RZ ;  /* 0x000000132c0fb224 */ /* 0x000fc800078e02ff */
[-C--:B------:R-:W-:Y:S01]  /*3600*/  @!P5 IMAD R45, R45, R19.reuse, RZ ;  /* 0x000000132d2dd224 */ /* 0x080fe200078e02ff */
[----:B------:R2:W-:Y:S01]  /*3610*/  @!P3 STG.E.U8 desc[UR38][R10.64+0x8], R15 ;  /* 0x0000080f0a00b986 */ /* 0x0005e2000c101126 */
[C---:B------:R-:W-:Y:S02]  /*3620*/  ISETP.LT.OR P3, PT, R77.reuse, 0x11, !P2 ;  /* 0x000000114d00780c */ /* 0x040fe40005761670 */
[-C--:B0-----:R-:W-:Y:S01]  /*3630*/  @!P1 IMAD R3, R46, R19.reuse, RZ ;  /* 0x000000132e039224 */ /* 0x081fe200078e02ff */
[----:B------:R-:W-:Y:S01]  /*3640*/  @!P5 STG.E.U8 desc[UR38][R10.64+0x9], R45 ;  /* 0x0000092d0a00d986 */ /* 0x000fe2000c101126 */
[----:B------:R-:W-:Y:S02]  /*3650*/  ISETP.LT.OR P5, PT, R77, 0x12, !P2 ;  /* 0x000000124d00780c */ /* 0x000fe400057a1670 */
[----:B------:R-:W-:Y:S01]  /*3660*/  @!P4 IMAD R47, R47, R19, RZ ;  /* 0x000000132f2fc224 */ /* 0x000fe200078e02ff */
[----:B------:R0:W-:Y:S01]  /*3670*/  @!P1 STG.E.U8 desc[UR38][R8.64+0x8], R3 ;  /* 0x0000080308009986 */ /* 0x0001e2000c101126 */
[----:B------:R-:W-:-:S03]  /*3680*/  ISETP.LT.OR P1, PT, R77, 0x11, !P0 ;  /* 0x000000114d00780c */ /* 0x000fc60004721670 */
[----:B------:R-:W-:Y:S01]  /*3690*/  @!P4 STG.E.U8 desc[UR38][R8.64+0x9], R47 ;  /* 0x0000092f0800c986 */ /* 0x000fe2000c101126 */
[----:B------:R-:W-:Y:S01]  /*36a0*/  ISETP.LT.OR P4, PT, R77, 0x12, !P0 ;  /* 0x000000124d00780c */ /* 0x000fe20004781670 */
[----:B-1----:R-:W-:-:S04]  /*36b0*/  @!P3 IMAD R13, R48, R19, RZ ;  /* 0x00000013300db224 */ /* 0x002fc800078e02ff */
[-C--:B------:R-:W-:Y:S01]  /*36c0*/  @!P5 IMAD R49, R49, R19.reuse, RZ ;  /* 0x000000133131d224 */ /* 0x080fe200078e02ff */
[----:B------:R1:W-:Y:S01]  /*36d0*/  @!P3 STG.E.U8 desc[UR38][R10.64+0x10], R13 ;  /* 0x0000100d0a00b986 */ /* 0x0003e2000c101126 */
[C---:B------:R-:W-:Y:S02]  /*36e0*/  ISETP.LT.OR P3, PT, R77.reuse, 0x19, !P2 ;  /* 0x000000194d00780c */ /* 0x040fe40005761670 */
[-C--:B--2---:R-:W-:Y:S01]  /*36f0*/  @!P1 IMAD R15, R50, R19.reuse, RZ ;  /* 0x00000013320f9224 */ /* 0x084fe200078e02ff */
[----:B------:R-:W-:Y:S01]  /*3700*/  @!P5 STG.E.U8 desc[UR38][R10.64+0x11], R49 ;  /* 0x000011310a00d986 */ /* 0x000fe2000c101126 */
[----:B------:R-:W-:Y:S02]  /*3710*/  ISETP.LT.OR P2, PT, R77, 0x1a, !P2 ;  /* 0x0000001a4d00780c */ /* 0x000fe40005741670 */
[----:B------:R-:W-:Y:S01]  /*3720*/  @!P4 IMAD R51, R51, R19, RZ ;  /* 0x000000133333c224 */ /* 0x000fe200078e02ff */
[----:B------:R2:W-:Y:S01]  /*3730*/  @!P1 STG.E.U8 desc[UR38][R8.64+0x10], R15 ;  /* 0x0000100f08009986 */ /* 0x0005e2000c101126 */
[----:B------:R-:W-:-:S02]  /*3740*/  ISETP.GE.AND P1, PT, R76, 0x81, PT ;  /* 0x000000814c00780c */ /* 0x000fc40003f26270 */
[C---:B------:R-:W-:Y:S01]  /*3750*/  ISETP.LT.OR P5, PT, R77.reuse, 0x19, !P0 ;  /* 0x000000194d00780c */ /* 0x040fe200047a1670 */
[----:B------:R-:W-:Y:S01]  /*3760*/  @!P4 STG.E.U8 desc[UR38][R8.64+0x11], R51 ;  /* 0x000011330800c986 */ /* 0x000fe2000c101126 */
[C---:B------:R-:W-:Y:S01]  /*3770*/  ISETP.LT.OR P0, PT, R77.reuse, 0x1a, !P0 ;  /* 0x0000001a4d00780c */ /* 0x040fe20004701670 */
[----:B0-----:R-:W-:Y:S01]  /*3780*/  @!P3 IMAD R3, R52, R19, RZ ;  /* 0x000000133403b224 */ /* 0x001fe200078e02ff */
[----:B------:R-:W-:-:S03]  /*3790*/  ISETP.LT.OR P4, PT, R77, 0x1, !P1 ;  /* 0x000000014d00780c */ /* 0x000fc60004f81670 */
[----:B------:R-:W-:Y:S01]  /*37a0*/  @!P2 IMAD R53, R53, R19, RZ ;  /* 0x000000133535a224 */ /* 0x000fe200078e02ff */
[----:B------:R0:W-:Y:S01]  /*37b0*/  @!P3 STG.E.U8 desc[UR38][R10.64+0x18], R3 ;  /* 0x000018030a00b986 */ /* 0x0001e2000c101126 */
[----:B------:R-:W-:-:S03]  /*37c0*/  ISETP.LT.OR P3, PT, R77, 0x2, !P1 ;  /* 0x000000024d00780c */ /* 0x000fc60004f61670 */
[----:B------:R3:W-:Y:S01]  /*37d0*/  @!P2 STG.E.U8 desc[UR38][R10.64+0x19], R53 ;  /* 0x000019350a00a986 */ /* 0x0007e2000c101126 */
[-C--:B-1----:R-:W-:Y:S01]  /*37e0*/  @!P5 IMAD R13, R54, R19.reuse, RZ ;  /* 0x00000013360dd224 */ /* 0x082fe200078e02ff */
[----:B------:R-:W-:Y:S01]  /*37f0*/  ISETP.GE.AND P2, PT, R76, 0x89, PT ;  /* 0x000000894c00780c */ /* 0x000fe20003f46270 */
[-C--:B------:R-:W-:Y:S02]  /*3800*/  @!P0 IMAD R55, R55, R19.reuse, RZ ;  /* 0x0000001337378224 */ /* 0x080fe400078e02ff */
[----:B--2---:R-:W-:Y:S01]  /*3810*/  @!P4 IMAD R15, R24, R19, RZ ;  /* 0x00000013180fc224 */ /* 0x004fe200078e02ff */
[----:B------:R-:W-:Y:S01]  /*3820*/  @!P5 STG.E.U8 desc[UR38][R8.64+0x18], R13 ;  /* 0x0000180d0800d986 */ /* 0x000fe2000c101126 */
[----:B------:R-:W-:-:S03]  /*3830*/  ISETP.LT.OR P5, PT, R77, 0x1, !P2 ;  /* 0x000000014d00780c */ /* 0x000fc600057a1670 */
[----:B------:R-:W-:Y:S01]  /*3840*/  @!P3 IMAD R25, R25, R19, RZ ;  /* 0x000000131919b224 */ /* 0x000fe200078e02ff */
[----:B------:R-:W-:Y:S01]  /*3850*/  @!P0 STG.E.U8 desc[UR38][R8.64+0x19], R55 ;  /* 0x0000193708008986 */ /* 0x000fe2000c101126 */
[----:B------:R-:W-:-:S03]  /*3860*/  ISETP.LT.OR P0, PT, R77, 0x2, !P2 ;  /* 0x000000024d00780c */ /* 0x000fc60005701670 */
[----:B------:R-:W-:Y:S01]  /*3870*/  @!P4 STG.E.U8 desc[UR38][R6.64], R15 ;  /* 0x0000000f0600c986 */ /* 0x000fe2000c101126 */
[----:B------:R-:W-:-:S03]  /*3880*/  ISETP.LT.OR P4, PT, R77, 0x9, !P1 ;  /* 0x000000094d00780c */ /* 0x000fc60004f81670 */
[----:B------:R-:W-:Y:S01]  /*3890*/  @!P3 STG.E.U8 desc[UR38][R6.64+0x1], R25 ;  /* 0x000001190600b986 */ /* 0x000fe2000c101126 */
[----:B------:R-:W-:Y:S01]  /*38a0*/  ISETP.LT.OR P3, PT, R77, 0xa, !P1 ;  /* 0x0000000a4d00780c */ /* 0x000fe20004f61670 */
[----:B0-----:R-:W-:-:S04]  /*38b0*/  @!P5 IMAD R3, R26, R19, RZ ;  /* 0x000000131a03d224 */ /* 0x001fc800078e02ff */
[-C--:B------:R-:W-:Y:S01]  /*38c0*/  @!P0 IMAD R27, R27, R19.reuse, RZ ;  /* 0x000000131b1b8224 */ /* 0x080fe200078e02ff */
[----:B------:R0:W-:Y:S01]  /*38d0*/  @!P5 STG.E.U8 desc[UR38][R4.64], R3 ;  /* 0x000000030400d986 */ /* 0x0001e2000c101126 */
[C---:B------:R-:W-:Y:S02]  /*38e0*/  ISETP.LT.OR P5, PT, R77.reuse, 0x11, !P1 ;  /* 0x000000114d00780c */ /* 0x040fe40004fa1670 */
[-C--:B---3--:R-:W-:Y:S01]  /*38f0*/  @!P4 IMAD R11, R28, R19.reuse, RZ ;  /* 0x000000131c0bc224 */ /* 0x088fe200078e02ff */
[----:B------:R-:W-:Y:S01]  /*3900*/  @!P0 STG.E.U8 desc[UR38][R4.64+0x1], R27 ;  /* 0x0000011b04008986 */ /* 0x000fe2000c101126 */
[----:B------:R-:W-:Y:S02]  /*3910*/  ISETP.LT.OR P0, PT, R77, 0x9, !P2 ;  /* 0x000000094d00780c */ /* 0x000fe40005701670 */
[----:B------:R-:W-:Y:S01]  /*3920*/  @!P3 IMAD R29, R29, R19, RZ ;  /* 0x000000131d1db224 */ /* 0x000fe200078e02ff */
[----:B------:R1:W-:Y:S01]  /*3930*/  @!P4 STG.E.U8 desc[UR38][R6.64+0x8], R11 ;  /* 0x0000080b0600c986 */ /* 0x0003e2000c101126 */
[----:B------:R-:W-:-:S03]  /*3940*/  ISETP.LT.OR P4, PT, R77, 0xa, !P2 ;  /* 0x0000000a4d00780c */ /* 0x000fc60005781670 */
[----:B------:R-:W-:Y:S01]  /*3950*/  @!P3 STG.E.U8 desc[UR38][R6.64+0x9], R29 ;  /* 0x0000091d0600b986 */ /* 0x000fe2000c101126 */
[----:B------:R-:W-:Y:S01]  /*3960*/  ISETP.LT.OR P3, PT, R77, 0x12, !P1 ;  /* 0x000000124d00780c */ /* 0x000fe20004f61670 */
[----:B0-----:R-:W-:-:S04]  /*3970*/  @!P5 IMAD R3, R32, R19, RZ ;  /* 0x000000132003d224 */ /* 0x001fc800078e02ff */
[----:B------:R-:W-:-:S04]  /*3980*/  @!P0 IMAD R9, R30, R19, RZ ;  /* 0x000000131e098224 */ /* 0x000fc800078e02ff */
[-C--:B------:R-:W-:Y:S01]  /*3990*/  @!P4 IMAD R31, R31, R19.reuse, RZ ;  /* 0x000000131f1fc224 */ /* 0x080fe200078e02ff */
[----:B------:R0:W-:Y:S01]  /*39a0*/  @!P0 STG.E.U8 desc[UR38][R4.64+0x8], R9 ;  /* 0x0000080904008986 */ /* 0x0001e2000c101126 */
[----:B------:R-:W-:Y:S02]  /*39b0*/  ISETP.LT.OR P0, PT, R77, 0x11, !P2 ;  /* 0x000000114d00780c */ /* 0x000fe40005701670 */
[----:B------:R-:W-:Y:S01]  /*39c0*/  @!P3 IMAD R33, R33, R19, RZ ;  /* 0x000000132121b224 */ /* 0x000fe200078e02ff */
[----:B------:R-:W-:Y:S01]  /*39d0*/  @!P4 STG.E.U8 desc[UR38][R4.64+0x9], R31 ;  /* 0x0000091f0400c986 */ /* 0x000fe2000c101126 */
[----:B------:R-:W-:-:S03]  /*39e0*/  ISETP.LT.OR P4, PT, R77, 0x12, !P2 ;  /* 0x000000124d00780c */ /* 0x000fc60005781670 */
[----:B------:R-:W-:Y:S01]  /*39f0*/  @!P3 STG.E.U8 desc[UR38][R6.64+0x11], R33 ;  /* 0x000011210600b986 */ /* 0x000fe2000c101126 */
[C---:B------:R-:W-:Y:S02]  /*3a00*/  ISETP.LT.OR P3, PT, R77.reuse, 0x19, !P1 ;  /* 0x000000194d00780c */ /* 0x040fe40004f61670 */
[C---:B------:R-:W-:Y:S01]  /*3a10*/  ISETP.LT.OR P1, PT, R77.reuse, 0x1a, !P1 ;  /* 0x0000001a4d00780c */ /* 0x040fe20004f21670 */
[----:B------:R2:W-:Y:S01]  /*3a20*/  @!P5 STG.E.U8 desc[UR38][R6.64+0x10], R3 ;  /* 0x000010030600d986 */ /* 0x0005e2000c101126 */
[C---:B------:R-:W-:Y:S01]  /*3a30*/  ISETP.LT.OR P5, PT, R77.reuse, 0x19, !P2 ;  /* 0x000000194d00780c */ /* 0x040fe200057a1670 */
[----:B-1----:R-:W-:Y:S01]  /*3a40*/  @!P0 IMAD R11, R34, R19, RZ ;  /* 0x00000013220b8224 */ /* 0x002fe200078e02ff */
[----:B------:R-:W-:-:S03]  /*3a50*/  ISETP.LT.OR P2, PT, R77, 0x1a, !P2 ;  /* 0x0000001a4d00780c */ /* 0x000fc60005741670 */
[-C--:B------:R-:W-:Y:S01]  /*3a60*/  @!P4 IMAD R35, R35, R19.reuse, RZ ;  /* 0x000000132323c224 */ /* 0x080fe200078e02ff */
[----:B------:R1:W-:Y:S03]  /*3a70*/  @!P0 STG.E.U8 desc[UR38][R4.64+0x10], R11 ;  /* 0x0000100b04008986 */ /* 0x0003e6000c101126 */
[-C--:B0-----:R-:W-:Y:S01]  /*3a80*/  @!P3 IMAD R9, R36, R19.reuse, RZ ;  /* 0x000000132409b224 */ /* 0x081fe200078e02ff */
[----:B------:R1:W-:Y:S01]  /*3a90*/  @!P4 STG.E.U8 desc[UR38][R4.64+0x11], R35 ;  /* 0x000011230400c986 */ /* 0x0003e2000c101126 */
[-C--:B------:R-:W-:Y:S02]  /*3aa0*/  @!P1 IMAD R37, R37, R19.reuse, RZ ;  /* 0x0000001325259224 */ /* 0x080fe400078e02ff */
[-C--:B--2---:R-:W-:Y:S01]  /*3ab0*/  @!P5 IMAD R3, R38, R19.reuse, RZ ;  /* 0x000000132603d224 */ /* 0x084fe200078e02ff */
[----:B------:R1:W-:Y:S01]  /*3ac0*/  @!P3 STG.E.U8 desc[UR38][R6.64+0x18], R9 ;  /* 0x000018090600b986 */ /* 0x0003e2000c101126 */
[----:B------:R-:W-:-:S03]  /*3ad0*/  @!P2 IMAD R39, R39, R19, RZ ;  /* 0x000000132727a224 */ /* 0x000fc600078e02ff */
[----:B------:R1:W-:Y:S04]  /*3ae0*/  @!P1 STG.E.U8 desc[UR38][R6.64+0x19], R37 ;  /* 0x0000192506009986 */ /* 0x0003e8000c101126 */
[----:B------:R1:W-:Y:S04]  /*3af0*/  @!P5 STG.E.U8 desc[UR38][R4.64+0x18], R3 ;  /* 0x000018030400d986 */ /* 0x0003e8000c101126 */
[----:B------:R1:W-:Y:S02]  /*3b00*/  @!P2 STG.E.U8 desc[UR38][R4.64+0x19], R39 ;  /* 0x000019270400a986 */ /* 0x0003e4000c101126 */
.L_x_95:
[----:B------:R-:W-:Y:S05]  /*3b10*/  BSYNC B0 ;  /* 0x0000000000007941 */ /* 0x000fea0003800000 */
.L_x_29:
[----:B------:R-:W-:Y:S01]  /*3b20*/  IADD3 R16, P0, R16, UR36, RZ ;  /* 0x0000002410107c10 */ /* 0x000fe2000ff1e0ff */
[----:B------:R-:W-:Y:S01]  /*3b30*/  ULDC.64 UR4, c[0x0][0x650] ;  /* 0x0001940000047ab9 */ /* 0x000fe20000000a00 */
[----:B01----:R-:W-:Y:S01]  /*3b40*/  PRMT R3, RZ, 0x7610, R3 ;  /* 0x00007610ff037816 */ /* 0x003fe20000000003 */
[----:B------:R-:W-:Y:S01]  /*3b50*/  IMAD.MOV.U32 R66, RZ, RZ, -0x1 ;  /* 0xffffffffff427424 */ /* 0x000fe200078e00ff */
[----:B------:R-:W-:Y:S01]  /*3b60*/  IADD3.X R17, R17, UR42, RZ, P0, !PT ;  /* 0x0000002a11117c10 */ /* 0x000fe200087fe4ff */
[----:B------:R-:W-:Y:S01]  /*3b70*/  IMAD.MOV.U32 R64, RZ, RZ, -0x1 ;  /* 0xffffffffff407424 */ /* 0x000fe200078e00ff */
[----:B------:R-:W-:-:S04]  /*3b80*/  ISETP.GE.U32.AND P0, PT, R16, UR4, PT ;  /* 0x0000000410007c0c */ /* 0x000fc8000bf06070 */
[----:B------:R-:W-:-:S13]  /*3b90*/  ISETP.GE.U32.AND.EX P0, PT, R17, UR5, PT, P0 ;  /* 0x0000000511007c0c */ /* 0x000fda000bf06100 */
[----:B------:R-:W-:Y:S05]  /*3ba0*/  @P0 BRA `(.L_x_96) ;  /* 0x0000000400500947 */ /* 0x000fea0003800000 */
[----:B------:R-:W0:Y:S01]  /*3bb0*/  LDC.64 R10, c[0x0][0x628] ;  /* 0x00018a00ff0a7b82 */ /* 0x000e220000000a00 */
[----:B------:R-:W1:Y:S01]  /*3bc0*/  S2R R20, SR_CTAID.X ;  /* 0x0000000000147919 */ /* 0x000e620000002500 */
[----:B---3--:R-:W-:Y:S02]  /*3bd0*/  IMAD.MOV.U32 R8, RZ, RZ, R16 ;  /* 0x000000ffff087224 */ /* 0x008fe400078e0010 */
[----:B------:R-:W-:Y:S01]  /*3be0*/  IMAD.MOV.U32 R9, RZ, RZ, R17 ;  /* 0x000000ffff097224 */ /* 0x000fe200078e0011 */
[----:B------:R-:W3:Y:S03]  /*3bf0*/  S2R R21, SR_CTAID.Y ;  /* 0x0000000000157919 */ /* 0x000ee60000002600 */
[----:B------:R-:W1:Y:S08]  /*3c00*/  LDC R0, c[0x0][0x630] ;  /* 0x00018c00ff007b82 */ /* 0x000e700000000800 */
[----:B------:R-:W1:Y:S01]  /*3c10*/  LDC.64 R14, c[0x0][0x620] ;  /* 0x00018800ff0e7b82 */ /* 0x000e620000000a00 */
[----:B0-----:R-:W-:-:S04]  /*3c20*/  ISETP.NE.U32.AND P0, PT, R10, RZ, PT ;  /* 0x000000ff0a00720c */ /* 0x001fc80003f05070 */
[----:B------:R-:W-:-:S13]  /*3c30*/  ISETP.NE.AND.EX P0, PT, R11, RZ, PT, P0 ;  /* 0x000000ff0b00720c */ /* 0x000fda0003f05300 */
[----:B-1-3--:R-:W-:Y:S05]  /*3c40*/  @!P0 BRA `(.L_x_97) ;  /* 0x0000000000288947 */ /* 0x00afea0003800000 */
[----:B------:R-:W0:Y:S02]  /*3c50*/  LDC R3, c[0x0][0x634] ;  /* 0x00018d00ff037b82 */ /* 0x000e240000000800 */
[----:B0-----:R-:W-:-:S05]  /*3c60*/  IADD3 R3, P0, R16, R3, RZ ;  /* 0x0000000310037210 */ /* 0x001fca0007f1e0ff */
[----:B------:R-:W-:-:S04]  /*3c70*/  IMAD.X R13, RZ, RZ, R17, P0 ;  /* 0x000000ffff0d7224 */ /* 0x000fc800000e0611 */
[----:B--2---:R-:W-:-:S04]  /*3c80*/  IMAD.WIDE.U32 R4, R13, R10, RZ ;  /* 0x0000000a0d047225 */ /* 0x004fc800078e00ff */
[----:B----4-:R-:W-:-:S04]  /*3c90*/  IMAD.WIDE.U32 R6, P0, R3, R11, R4 ;  /* 0x0000000b03067225 */ /* 0x010fc80007800004 */
[----:B------:R-:W-:-:S04]  /*3ca0*/  IMAD.WIDE.U32 R4, R3, R10, RZ ;  /* 0x0000000a03047225 */ /* 0x000fc800078e00ff */
[----:B------:R-:W-:Y:S01]  /*3cb0*/  IMAD.X R9, RZ, RZ, RZ, P0 ;  /* 0x000000ffff097224 */ /* 0x000fe200000e06ff */
[----:B------:R-:W-:Y:S01]  /*3cc0*/  IADD3 RZ, P0, R5, R6, RZ ;  /* 0x0000000605ff7210 */ /* 0x000fe20007f1e0ff */
[----:B------:R-:W-:-:S04]  /*3cd0*/  IMAD.MOV.U32 R8, RZ, RZ, R7 ;  /* 0x000000ffff087224 */ /* 0x000fc800078e0007 */
[----:B------:R-:W-:-:S08]  /*3ce0*/  IMAD.WIDE.U32.X R8, R13, R11, R8, P0 ;  /* 0x0000000b0d087225 */ /* 0x000fd000000e0408 */
.L_x_97:
[----:B----4-:R-:W0:Y:S01]  /*3cf0*/  LDC.64 R28, c[0x0][0x640] ;  /* 0x00019000ff1c7b82 */ /* 0x010e220000000a00 */
[-CC-:B------:R-:W-:Y:S01]  /*3d00*/  SHF.R.U64 R64, R8, R0.reuse, R9.reuse ;  /* 0x0000000008407219 */ /* 0x180fe20000001209 */
[----:B------:R-:W-:Y:S01]  /*3d10*/  ULDC UR4, c[0x0][0x150] ;  /* 0x0000540000047ab9 */ /* 0x000fe20000000800 */
[----:B------:R-:W-:Y:S02]  /*3d20*/  SHF.R.U32.HI R0, RZ, R0, R9 ;  /* 0x00000000ff007219 */ /* 0x000fe40000011609 */
[----:B------:R-:W-:Y:S02]  /*3d30*/  IADD3 R3, P0, RZ, -R64, RZ ;  /* 0x80000040ff037210 */ /* 0x000fe40007f1e0ff */
[----:B------:R-:W-:Y:S01]  /*3d40*/  I2FP.F32.U32 R7, R20 ;  /* 0x0000001400077245 */ /* 0x000fe20000201000 */
[----:B------:R-:W1:Y:S02]  /*3d50*/  LDC R6, c[0x0][0x618] ;  /* 0x00018600ff067b82 */ /* 0x000e640000000800 */
[----:B--2---:R-:W-:-:S02]  /*3d60*/  IMAD.X R5, RZ, RZ, ~R0, P0 ;  /* 0x000000ffff057224 */ /* 0x004fc400000e0e00 */
[----:B------:R-:W-:Y:S01]  /*3d70*/  FMUL R7, R7, UR4 ;  /* 0x0000000407077c20 */ /* 0x000fe20008400000 */
[----:B------:R-:W-:Y:S01]  /*3d80*/  ULDC UR4, c[0x0][0x154] ;  /* 0x0000550000047ab9 */ /* 0x000fe20000000800 */
[-C--:B------:R-:W-:Y:S02]  /*3d90*/  IMAD R0, R5, R14.reuse, RZ ;  /* 0x0000000e05007224 */ /* 0x080fe400078e02ff */
[----:B------:R-:W2:Y:S01]  /*3da0*/  LDC R8, c[0x0][0x608] ;  /* 0x00018200ff087b82 */ /* 0x000ea20000000800 */
[C---:B------:R-:W-:Y:S01]  /*3db0*/  IMAD.WIDE.U32 R4, R3.reuse, R14, R16 ;  /* 0x0000000e03047225 */ /* 0x040fe200078e0010 */
[----:B------:R-:W3:Y:S03]  /*3dc0*/  F2I.U32.TRUNC.NTZ R7, R7 ;  /* 0x0000000700077305 */ /* 0x000ee6000020f000 */
[----:B------:R-:W-:Y:S01]  /*3dd0*/  IMAD R3, R3, R15, R0 ;  /* 0x0000000f03037224 */ /* 0x000fe200078e0200 */
[----:B------:R-:W-:-:S02]  /*3de0*/  I2FP.F32.U32 R0, R21 ;  /* 0x0000001500007245 */ /* 0x000fc40000201000 */
[----:B------:R-:W4:Y:S01]  /*3df0*/  LDC R26, c[0x0][0x658] ;  /* 0x00019600ff1a7b82 */ /* 0x000f220000000800 */
[----:B------:R-:W-:Y:S01]  /*3e00*/  IMAD.IADD R3, R5, 0x1, R3 ;  /* 0x0000000105037824 */ /* 0x000fe200078e0203 */
[----:B0-----:R-:W-:Y:S01]  /*3e10*/  ISETP.NE.U32.AND P0, PT, R28, RZ, PT ;  /* 0x000000ff1c00720c */ /* 0x001fe20003f05070 */
[----:B------:R-:W-:-:S03]  /*3e20*/  FMUL R0, R0, UR4 ;  /* 0x0000000400007c20 */ /* 0x000fc60008400000 */
[----:B------:R-:W-:Y:S01]  /*3e30*/  ISETP.NE.AND.EX P0, PT, R29, RZ, PT, P0 ;  /* 0x000000ff1d00720c */ /* 0x000fe20003f05300 */
[----:B------:R0:W0:Y:S01]  /*3e40*/  F2I.U32.TRUNC.NTZ R14, R0 ;  /* 0x00000000000e7305 */ /* 0x000022000020f000 */
[----:B------:R-:W0:Y:S01]  /*3e50*/  LDC R9, c[0x0][0x144] ;  /* 0x00005100ff097b82 */ /* 0x000e220000000800 */
[-C--:B-1----:R-:W-:Y:S01]  /*3e60*/  SHF.R.U64 R10, R4, R6.reuse, R3 ;  /* 0x00000006040a7219 */ /* 0x082fe20000001203 */
[----:B---3--:R-:W-:Y:S01]  /*3e70*/  IMAD.MOV R7, RZ, RZ, -R7 ;  /* 0x000000ffff077224 */ /* 0x008fe200078e0a07 */
[----:B------:R-:W-:-:S05]  /*3e80*/  SHF.R.U32.HI R3, RZ, R6, R3 ;  /* 0x00000006ff037219 */ /* 0x000fca0000011603 */
[----:B------:R-:W1:Y:S01]  /*3e90*/  LDC R24, c[0x0][0x148] ;  /* 0x00005200ff187b82 */ /* 0x000e620000000800 */
[-CC-:B--2---:R-:W-:Y:S02]  /*3ea0*/  SHF.R.U64 R12, R10, R8.reuse, R3.reuse ;  /* 0x000000080a0c7219 */ /* 0x184fe40000001203 */
[----:B------:R-:W-:-:S05]  /*3eb0*/  SHF.R.U32.HI R3, RZ, R8, R3 ;  /* 0x00000008ff037219 */ /* 0x000fca0000011603 */
[----:B------:R-:W2:Y:S01]  /*3ec0*/  LDC R15, c[0x0][0x600] ;  /* 0x00018000ff0f7b82 */ /* 0x000ea20000000800 */
[-CC-:B----4-:R-:W-:Y:S02]  /*3ed0*/  SHF.R.U64 R13, R12, R26.reuse, R3.reuse ;  /* 0x0000001a0c0d7219 */ /* 0x190fe40000001203 */
[----:B------:R-:W-:-:S03]  /*3ee0*/  SHF.R.U32.HI R5, RZ, R26, R3 ;  /* 0x0000001aff057219 */ /* 0x000fc60000011603 */
[----:B------:R-:W-:Y:S02]  /*3ef0*/  IMAD.MOV.U32 R4, RZ, RZ, R13 ;  /* 0x000000ffff047224 */ /* 0x000fe400078e000d */
[----:B------:R-:W3:Y:S01]  /*3f00*/  LDC R27, c[0x0][0x648] ;  /* 0x00019200ff1b7b82 */ /* 0x000ee20000000800 */
[----:B0-----:R-:W-:-:S07]  /*3f10*/  IMAD R25, R9, R7, R20 ;  /* 0x0000000709197224 */ /* 0x001fce00078e0214 */
[----:B------:R-:W0:Y:S08]  /*3f20*/  LDC R30, c[0x0][0x638] ;  /* 0x00018e00ff1e7b82 */ /* 0x000e300000000800 */
[----:B------:R-:W4:Y:S01]  /*3f30*/  LDC R31, c[0x0][0x610] ;  /* 0x00018400ff1f7b82 */ /* 0x000f220000000800 */
[----:B-1----:R-:W-:Y:S05]  /*3f40*/  @!P0 BRA `(.L_x_98) ;  /* 0x0000000000288947 */ /* 0x002fea0003800000 */
        /* <DEDUP_REMOVED lines=10> */
.L_x_98:
[----:B------:R-:W-:Y:S01]  /*3ff0*/  ISETP.NE.AND P0, PT, R2, 0x1, PT ;  /* 0x000000010200780c */ /* 0x000fe20003f05270 */
[----:B------:R-:W-:Y:S01]  /*4000*/  IMAD.MOV R14, RZ, RZ, -R14 ;  /* 0x000000ffff0e7224 */ /* 0x000fe200078e0a0e */
[----:B---3--:R-:W-:Y:S01]  /*4010*/  SHF.R.U64 R0, R4, R27, R5 ;  /* 0x0000001b04007219 */ /* 0x008fe20000001205 */
[----:B--2---:R-:W-:Y:S01]  /*4020*/  VIADD R5, R15, 0xffffffff ;  /* 0xffffffff0f057836 */ /* 0x004fe20000000000 */
[----:B------:R-:W-:-:S03]  /*4030*/  LOP3.LUT R3, R12, R61, RZ, 0xc0, !PT ;  /* 0x0000003d0c037212 */ /* 0x000fc600078ec0ff */
[----:B------:R-:W-:Y:S01]  /*4040*/  IMAD.MOV R4, RZ, RZ, -R0 ;  /* 0x000000ffff047224 */ /* 0x000fe200078e0a00 */
[----:B------:R-:W-:Y:S01]  /*4050*/  LOP3.LUT R10, R10, R5, RZ, 0xc0, !PT ;  /* 0x000000050a0a7212 */ /* 0x000fe200078ec0ff */
[----:B------:R-:W-:Y:S02]  /*4060*/  IMAD R0, R58, R0, R3 ;  /* 0x000000003a007224 */ /* 0x000fe400078e0203 */
[----:B0-----:R-:W-:Y:S02]  /*4070*/  IMAD R3, R4, R30, R13 ;  /* 0x0000001e04037224 */ /* 0x001fe400078e020d */
[----:B------:R-:W-:Y:S02]  /*4080*/  @P0 IMAD R25, R24, R14, R21 ;  /* 0x0000000e18190224 */ /* 0x000fe400078e0215 */
[----:B------:R-:W-:Y:S02]  /*4090*/  IMAD R5, R3, R15, R10 ;  /* 0x0000000f03057224 */ /* 0x000fe400078e020a */
[----:B----4-:R-:W-:-:S02]  /*40a0*/  IMAD R0, R0, R31, R25 ;  /* 0x0000001f00007224 */ /* 0x010fc400078e0219 */
[----:B------:R-:W-:-:S03]  /*40b0*/  IMAD.MOV.U32 R4, RZ, RZ, 0x1 ;  /* 0x00000001ff047424 */ /* 0x000fc600078e00ff */
[----:B------:R-:W-:Y:S02]  /*40c0*/  SEL R66, R5, R0, !P0 ;  /* 0x0000000005427207 */ /* 0x000fe40004000000 */
[----:B------:R-:W-:Y:S02]  /*40d0*/  PRMT R3, R4, 0x7610, R3 ;  /* 0x0000761004037816 */ /* 0x000fe40000000003 */
[----:B------:R-:W-:-:S07]  /*40e0*/  SEL R0, R0, R5, !P0 ;  /* 0x0000000500007207 */ /* 0x000fce0004000000 */
.L_x_96:
[----:B------:R-:W-:Y:S01]  /*40f0*/  LOP3.LUT P0, RZ, R3, 0xff, RZ, 0xc0, !PT ;  /* 0x000000ff03ff7812 */ /* 0x000fe2000780c0ff */
[----:B------:R-:W-:-:S12]  /*4100*/  IMAD.MOV.U32 R65, RZ, RZ, R0 ;  /* 0x000000ffff417224 */ /* 0x000fd800078e0000 */
[----:B------:R-:W-:Y:S05]  /*4110*/  @P0 BRA `(.L_x_99) ;  /* 0xffffffd0005c0947 */ /* 0x000fea000383ffff */
[----:B------:R-:W-:Y:S05]  /*4120*/  EXIT ;  /* 0x000000000000794d */ /* 0x000fea0003800000 */
.L_x_4:
        /* <DEDUP_REMOVED lines=26> */
.L_x_101:
[--C-:B------:R-:W-:Y:S01]  /*42d0*/  SHF.R.U64 R14, R12, R20, R13.reuse ;  /* 0x000000140c0e7219 */ /* 0x100fe2000000120d */
[----:B------:R-:W0:Y:S01]  /*42e0*/  LDC R24, c[0x0][0x618] ;  /* 0x00018600ff187b82 */ /* 0x000e220000000800 */
[----:B------:R-:W-:Y:S01]  /*42f0*/  I2FP.F32.U32 R8, R6 ;  /* 0x0000000600087245 */ /* 0x000fe20000201000 */
[----:B------:R-:W-:Y:S01]  /*4300*/  ULDC UR4, c[0x0][0x150] ;  /* 0x0000540000047ab9 */ /* 0x000fe20000000800 */
[----:B------:R-:W-:Y:S02]  /*4310*/  SHF.R.U32.HI R7, RZ, R20, R13 ;  /* 0x00000014ff077219 */ /* 0x000fe4000001160d */
[----:B------:R-:W-:Y:S01]  /*4320*/  IADD3 R11, P0, RZ, -R14, RZ ;  /* 0x8000000eff0b7210 */ /* 0x000fe20007f1e0ff */
[----:B------:R-:W-:Y:S01]  /*4330*/  FMUL R13, R8, UR4 ;  /* 0x00000004080d7c20 */ /* 0x000fe20008400000 */
[----:B------:R-:W-:Y:S01]  /*4340*/  ULDC UR4, c[0x0][0x154] ;  /* 0x0000550000047ab9 */ /* 0x000fe20000000800 */
[----:B------:R-:W1:Y:S02]  /*4350*/  LDC.64 R26, c[0x0][0x640] ;  /* 0x00019000ff1a7b82 */ /* 0x000e640000000a00 */
[----:B------:R-:W-:-:S02]  /*4360*/  IMAD.X R7, RZ, RZ, ~R7, P0 ;  /* 0x000000ffff077224 */ /* 0x000fc400000e0e07 */
[----:B------:R-:W2:Y:S01]  /*4370*/  F2I.U32.TRUNC.NTZ R13, R13 ;  /* 0x0000000d000d7305 */ /* 0x000ea2000020f000 */
[----:B------:R-:W-:-:S03]  /*4380*/  IMAD.WIDE.U32 R8, R11, R22, R16 ;  /* 0x000000160b087225 */ /* 0x000fc600078e0010 */
[----:B------:R-:W3:Y:S01]  /*4390*/  LDC R15, c[0x0][0x144] ;  /* 0x00005100ff0f7b82 */ /* 0x000ee20000000800 */
[----:B------:R-:W-:-:S04]  /*43a0*/  IMAD R10, R7, R22, RZ ;  /* 0x00000016070a7224 */ /* 0x000fc800078e02ff */
[----:B------:R-:W-:Y:S02]  /*43b0*/  IMAD R7, R11, R23, R10 ;  /* 0x000000170b077224 */ /* 0x000fe400078e020a */
[----:B------:R-:W-:Y:S01]  /*43c0*/  IMAD.MOV.U32 R10, RZ, RZ, -0x1 ;  /* 0xffffffffff0a7424 */ /* 0x000fe200078e00ff */
[----:B------:R-:W4:Y:S01]  /*43d0*/  LDC R20, c[0x0][0x608] ;  /* 0x00018200ff147b82 */ /* 0x000f220000000800 */
[----:B------:R-:W-:Y:S01]  /*43e0*/  IMAD.IADD R7, R9, 0x1, R7 ;  /* 0x0000000109077824 */ /* 0x000fe200078e0207 */
[----:B------:R-:W-:-:S04]  /*43f0*/  I2FP.F32.U32 R9, R5 ;  /* 0x0000000500097245 */ /* 0x000fc80000201000 */
[-C--:B0-----:R-:W-:Y:S01]  /*4400*/  SHF.R.U64 R12, R8, R24.reuse, R7 ;  /* 0x00000018080c7219 */ /* 0x081fe20000001207 */
[----:B--2---:R-:W-:Y:S01]  /*4410*/  IMAD.MOV R8, RZ, RZ, -R13 ;  /* 0x000000ffff087224 */ /* 0x004fe200078e0a0d */
[----:B------:R-:W0:Y:S01]  /*4420*/  LDC R11, c[0x0][0x658] ;  /* 0x00019600ff0b7b82 */ /* 0x000e220000000800 */
[----:B-1----:R-:W-:Y:S01]  /*4430*/  ISETP.NE.U32.AND P0, PT, R26, RZ, PT ;  /* 0x000000ff1a00720c */ /* 0x002fe20003f05070 */
[----:B------:R-:W-:Y:S01]  /*4440*/  FMUL R9, R9, UR4 ;  /* 0x0000000409097c20 */ /* 0x000fe20008400000 */
[----:B------:R-:W-:Y:S02]  /*4450*/  SHF.R.U32.HI R7, RZ, R24, R7 ;  /* 0x00000018ff077219 */ /* 0x000fe40000011607 */
[----:B------:R-:W-:-:S03]  /*4460*/  ISETP.NE.AND.EX P0, PT, R27, RZ, PT, P0 ;  /* 0x000000ff1b00720c */ /* 0x000fc60003f05300 */
[----:B------:R-:W1:Y:S01]  /*4470*/  LDC R22, c[0x0][0x148] ;  /* 0x00005200ff167b82 */ /* 0x000e620000000800 */
[----:B---3--:R-:W-:Y:S02]  /*4480*/  IMAD R23, R15, R8, R6 ;  /* 0x000000080f177224 */ /* 0x008fe400078e0206 */
[----:B------:R-:W-:-:S05]  /*4490*/  IMAD.MOV.U32 R8, RZ, RZ, 0x1 ;  /* 0x00000001ff087424 */ /* 0x000fca00078e00ff */
[----:B------:R-:W2:Y:S01]  /*44a0*/  LDC R21, c[0x0][0x600] ;  /* 0x00018000ff157b82 */ /* 0x000ea20000000800 */
[-CC-:B----4-:R-:W-:Y:S02]  /*44b0*/  SHF.R.U64 R15, R12, R20.reuse, R7.reuse ;  /* 0x000000140c0f7219 */ /* 0x190fe40000001207 */
[----:B------:R-:W-:Y:S02]  /*44c0*/  SHF.R.U32.HI R6, RZ, R20, R7 ;  /* 0x00000014ff067219 */ /* 0x000fe40000011607 */
[----:B------:R3:W4:Y:S03]  /*44d0*/  F2I.U32.TRUNC.NTZ R20, R9 ;  /* 0x0000000900147305 */ /* 0x000726000020f000 */
[----:B------:R-:W1:Y:S01]  /*44e0*/  LDC R25, c[0x0][0x648] ;  /* 0x00019200ff197b82 */ /* 0x000e620000000800 */
[-C--:B0-----:R-:W-:Y:S02]  /*44f0*/  SHF.R.U64 R19, R15, R11.reuse, R6 ;  /* 0x0000000b0f137219 */ /* 0x081fe40000001206 */
[----:B------:R-:W-:-:S02]  /*4500*/  SHF.L.U32 R10, R10, R11, RZ ;  /* 0x0000000b0a0a7219 */ /* 0x000fc400000006ff */
[-C--:B------:R-:W-:Y:S01]  /*4510*/  SHF.R.U32.HI R7, RZ, R11.reuse, R6 ;  /* 0x0000000bff077219 */ /* 0x080fe20000011606 */
[----:B------:R-:W-:Y:S01]  /*4520*/  IMAD.MOV.U32 R6, RZ, RZ, R19 ;  /* 0x000000ffff067224 */ /* 0x000fe200078e0013 */
[----:B------:R-:W-:Y:S01]  /*4530*/  SHF.L.U32 R24, R8, R11, RZ ;  /* 0x0000000b08187219 */ /* 0x000fe200000006ff */
[----:B------:R-:W0:Y:S01]  /*4540*/  LDC R28, c[0x0][0x638] ;  /* 0x00018e00ff1c7b82 */ /* 0x000e220000000800 */
[----:B------:R-:W-:-:S07]  /*4550*/  LOP3.LUT R30, RZ, R10, RZ, 0x33, !PT ;  /* 0x0000000aff1e7212 */ /* 0x000fce00078e33ff */
[----:B------:R-:W0:Y:S01]  /*4560*/  LDC R29, c[0x0][0x610] ;  /* 0x00018400ff1d7b82 */ /* 0x000e220000000800 */
[----:B---34-:R-:W-:Y:S05]  /*4570*/  @!P0 BRA `(.L_x_102) ;  /* 0x0000000000288947 */ /* 0x018fea0003800000 */
[----:B------:R-:W3:Y:S02]  /*4580*/  LDC R6, c[0x0][0x64c] ;  /* 0x00019300ff067b82 */ /* 0x000ee40000000800 */
[----:B---3--:R-:W-:-:S05]  /*4590*/  IADD3 R11, P0, R19, R6, RZ ;  /* 0x00000006130b7210 */ /* 0x008fca0007f1e0ff */
        /* <DEDUP_REMOVED lines=8> */
.L_x_102:
[----:B------:R-:W-:Y:S01]  /*4620*/  ISETP.NE.AND P0, PT, R2, 0x1, PT ;  /* 0x000000010200780c */ /* 0x000fe20003f05270 */
[----:B--2---:R-:W-:Y:S01]  /*4630*/  VIADD R9, R21, 0xffffffff ;  /* 0xffffffff15097836 */ /* 0x004fe20000000000 */
[----:B-1----:R-:W-:Y:S01]  /*4640*/  SHF.R.U64 R7, R6, R25, R7 ;  /* 0x0000001906077219 */ /* 0x002fe20000001207 */
[----:B------:R-:W-:Y:S01]  /*4650*/  IMAD.MOV R20, RZ, RZ, -R20 ;  /* 0x000000ffff147224 */ /* 0x000fe200078e0a14 */
[----:B------:R-:W-:Y:S02]  /*4660*/  LOP3.LUT R6, R15, R30, RZ, 0xc0, !PT ;  /* 0x0000001e0f067212 */ /* 0x000fe400078ec0ff */
[----:B------:R-:W-:Y:S01]  /*4670*/  LOP3.LUT R12, R12, R9, RZ, 0xc0, !PT ;  /* 0x000000090c0c7212 */ /* 0x000fe200078ec0ff */
[----:B------:R-:W-:Y:S02]  /*4680*/  IMAD.MOV R8, RZ, RZ, -R7 ;  /* 0x000000ffff087224 */ /* 0x000fe400078e0a07 */
[----:B------:R-:W-:Y:S02]  /*4690*/  IMAD R6, R24, R7, R6 ;  /* 0x0000000718067224 */ /* 0x000fe400078e0206 */
[----:B------:R-:W-:-:S02]  /*46a0*/  IMAD.MOV.U32 R9, RZ, RZ, 0x1 ;  /* 0x00000001ff097424 */ /* 0x000fc400078e00ff */
[----:B------:R-:W-:Y:S02]  /*46b0*/  @P0 IMAD R23, R22, R20, R5 ;  /* 0x0000001416170224 */ /* 0x000fe400078e0205 */
[----:B0-----:R-:W-:Y:S02]  /*46c0*/  IMAD R5, R8, R28, R19 ;  /* 0x0000001c08057224 */ /* 0x001fe400078e0213 */
[----:B------:R-:W-:Y:S02]  /*46d0*/  IMAD R19, R6, R29, R23 ;  /* 0x0000001d06137224 */ /* 0x000fe400078e0217 */
[----:B------:R-:W-:Y:S02]  /*46e0*/  IMAD R6, R5, R21, R12 ;  /* 0x0000001505067224 */ /* 0x000fe400078e020c */
[----:B------:R-:W-:-:S03]  /*46f0*/  IMAD.MOV.U32 R8, RZ, RZ, R14 ;  /* 0x000000ffff087224 */ /* 0x000fc600078e000e */
[----:B------:R-:W-:Y:S02]  /*4700*/  SEL R20, R6, R19, !P0 ;  /* 0x0000001306147207 */ /* 0x000fe40004000000 */
[----:B------:R-:W-:-:S07]  /*4710*/  SEL R19, R19, R6, !P0 ;  /* 0x0000000613137207 */ /* 0x000fce0004000000 */
.L_x_100:
[----:B------:R-:W-:-:S08]  /*4720*/  NOP ;  /* 0x0000000000007918 */ /* 0x000fd00000000000 */
[----:B------:R-:W0:-:S00]  /*4730*/  USETMAXREG.DEALLOC.CTAPOOL 0x28 ;  /* 0x00000028000079c8 */ /* 0x000e0000080e0500 */
[----:B0-----:R-:W-:-:S13]  /*4740*/  ISETP.NE.AND P0, PT, R0, RZ, PT ;  /* 0x000000ff0000720c */ /* 0x001fda0003f05270 */
[----:B------:R-:W-:Y:S05]  /*4750*/  @P0 EXIT ;  /* 0x000000000000094d */ /* 0x000fea0003800000 */
[----:B------:R-:W-:Y:S01]  /*4760*/  LOP3.LUT P0, RZ, R9, 0xff, RZ, 0xc0, !PT ;  /* 0x000000ff09ff7812 */ /* 0x000fe2000780c0ff */
[----:B------:R-:W-:Y:S02]  /*4770*/  IMAD.MOV.U32 R0, RZ, RZ, 0x1 ;  /* 0x00000001ff007424 */ /* 0x000fe400078e00ff */
[----:B------:R-:W-:-:S10]  /*4780*/  IMAD.MOV.U32 R12, RZ, RZ, RZ ;  /* 0x000000ffff0c7224 */ /* 0x000fd400078e00ff */
[----:B------:R-:W-:Y:S05]  /*4790*/  @!P0 BRA `(.L_x_103) ;  /* 0x0000000c00148947 */ /* 0x000fea0003800000 */
[----:B------:R-:W0:Y:S01]  /*47a0*/  LDC R0, c[0x0][0x28c] ;  /* 0x0000a300ff007b82 */ /* 0x000e220000000800 */
[----:B------:R-:W-:Y:S01]  /*47b0*/  LOP3.LUT P0, RZ, R3, 0x1f, RZ, 0xc0, !PT ;  /* 0x0000001f03ff7812 */ /* 0x000fe2000780c0ff */
[----:B------:R-:W-:Y:S01]  /*47c0*/  ULDC UR5, c[0x0][0x658] ;  /* 0x0001960000057ab9 */ /* 0x000fe20000000800 */
[----:B------:R-:W-:Y:S01]  /*47d0*/  UMOV UR6, 0xffffffff ;  /* 0xffffffff00067882 */ /* 0x000fe20000000000 */
[----:B------:R-:W-:Y:S01]  /*47e0*/  BSSY B0, `(.L_x_103) ;  /* 0x00000c0000007945 */ /* 0x000fe20003800000 */
[----:B------:R-:W-:Y:S01]  /*47f0*/  USHF.L.U32 UR6, UR6, UR5, URZ ;  /* 0x0000000506067299 */ /* 0x000fe2000800063f */
[C---:B------:R-:W-:Y:S01]  /*4800*/  ISETP.NE.AND P2, PT, R4.reuse, RZ, PT ;  /* 0x000000ff0400720c */ /* 0x040fe20003f45270 */
[----:B------:R-:W-:Y:S01]  /*4810*/  IMAD.MOV.U32 R13, RZ, RZ, 0x1 ;  /* 0x00000001ff0d7424 */ /* 0x000fe200078e00ff */
[----:B------:R-:W-:Y:S01]  /*4820*/  ISETP.NE.OR P0, PT, R4, RZ, !P0 ;  /* 0x000000ff0400720c */ /* 0x000fe20004705670 */
[----:B------:R-:W-:Y:S01]  /*4830*/  IMAD.MOV.U32 R12, RZ, RZ, RZ ;  /* 0x000000ffff0c7224 */ /* 0x000fe200078e00ff */
[----:B------:R-:W-:Y:S01]  /*4840*/  LOP3.LUT R11, R18, 0x2, RZ, 0xfc, !PT ;  /* 0x00000002120b7812 */ /* 0x000fe200078efcff */
[----:B------:R-:W-:Y:S01]  /*4850*/  ULDC UR4, c[0x0][0x600] ;  /* 0x0001800000047ab9 */ /* 0x000fe20000000800 */
[----:B------:R-:W-:Y:S01]  /*4860*/  UMOV UR7, 0x1 ;  /* 0x0000000100077882 */ /* 0x000fe20000000000 */
[----:B------:R-:W-:-:S02]  /*4870*/  UIADD3 UR15, UR4, -0x1, URZ ;  /* 0xffffffff040f7890 */ /* 0x000fc4000fffe03f */
[----:B------:R-:W-:Y:S02]  /*4880*/  USHF.L.U32 UR17, UR7, UR5, URZ ;  /* 0x0000000507117299 */ /* 0x000fe4000800063f */
[----:B------:R-:W-:Y:S01]  /*4890*/  ULOP3.LUT UR16, URZ, UR6, URZ, 0x33, !UPT ;  /* 0x000000063f107292 */ /* 0x000fe2000f8e333f */
[----:B------:R-:W-:Y:S01]  /*48a0*/  ULDC.64 UR20, c[0x0][0x198] ;  /* 0x0000660000147ab9 */ /* 0x000fe20000000a00 */
[----:B0-----:R-:W-:-:S05]  /*48b0*/  VIADD R0, R0, 0x3f ;  /* 0x0000003f00007836 */ /* 0x001fca0000000000 */
[----:B------:R-:W-:-:S04]  /*48c0*/  SHF.R.S32.HI R3, RZ, 0x1f, R0 ;  /* 0x0000001fff037819 */ /* 0x000fc80000011400 */
[----:B------:R-:W-:Y:S01]  /*48d0*/  LEA.HI R3, R3, R0, RZ, 0x6 ;  /* 0x0000000003037211 */ /* 0x000fe200078f30ff */
[----:B------:R-:W-:-:S03]  /*48e0*/  IMAD.MOV.U32 R0, RZ, RZ, 0x1 ;  /* 0x00000001ff007424 */ /* 0x000fc600078e00ff */
[----:B------:R-:W-:-:S05]  /*48f0*/  SHF.R.S32.HI R3, RZ, 0x6, R3 ;  /* 0x00000006ff037819 */ /* 0x000fca0000011403 */
[----:B------:R-:W-:-:S07]  /*4900*/  VIADD R10, R3, 0x1 ;  /* 0x00000001030a7836 */ /* 0x000fce0000000000 */
.L_x_115:
[----:B------:R-:W-:-:S03]  /*4910*/  UMOV UR4, 0xffffffff ;  /* 0xffffffff00047882 */ /* 0x000fc60000000000 */
[----:B------:R-:W-:Y:S05]  /*4920*/  BRA.DIV UR4, `(.L_x_104) ;  /* 0x0000001204b87947 */ /* 0x000fea000b800000 */
[----:B------:R-:W-:-:S13]  /*4930*/  ELECT P6, URZ, PT ;  /* 0x00000000003f782f */ /* 0x000fda00038c0000 */
.L_x_134:
[----:B------:R-:W0:Y:S01]  /*4940*/  LDC R4, c[0x0][0x28c] ;  /* 0x0000a300ff047b82 */ /* 0x000e220000000800 */
[----:B------:R-:W-:Y:S01]  /*4950*/  BSSY B1, `(.L_x_105) ;  /* 0x0000037000017945 */ /* 0x000fe20003800000 */
[----:B0-----:R-:W-:-:S13]  /*4960*/  ISETP.LT.OR P6, PT, R4, 0x1, !P6 ;  /* 0x000000010400780c */ /* 0x001fda00077c1670 */
[----:B------:R-:W-:Y:S05]  /*4970*/  @P6 BRA `(.L_x_106) ;  /* 0x0000000000d06947 */ /* 0x000fea0003800000 */
[----:B------:R-:W-:Y:S02]  /*4980*/  IMAD.SHL.U32 R20, R20, 0x20, RZ ;  /* 0x0000002014147824 */ /* 0x000fe400078e00ff */
[----:B------:R-:W-:Y:S02]  /*4990*/  IMAD.SHL.U32 R19, R19, 0x100, RZ ;  /* 0x0000010013137824 */ /* 0x000fe400078e00ff */
[----:B------:R-:W-:Y:S02]  /*49a0*/  IMAD.MOV.U32 R21, RZ, RZ, RZ ;  /* 0x000000ffff157224 */ /* 0x000fe400078e00ff */
[----:B------:R-:W-:Y:S02]  /*49b0*/  IMAD.MOV.U32 R4, RZ, RZ, R10 ;  /* 0x000000ffff047224 */ /* 0x000fe400078e000a */
[----:B------:R-:W-:Y:S02]  /*49c0*/  IMAD.MOV.U32 R5, RZ, RZ, R0 ;  /* 0x000000ffff057224 */ /* 0x000fe400078e0000 */
[----:B------:R-:W-:-:S07]  /*49d0*/  IMAD.MOV.U32 R6, RZ, RZ, R12 ;  /* 0x000000ffff067224 */ /* 0x000fce00078e000c */
.L_x_110:
[----:B------:R-:W0:Y:S01]  /*49e0*/  S2R R14, SR_CgaCtaId ;  /* 0x00000000000e7919 */ /* 0x000e220000008800 */
[----:B------:R-:W-:Y:S01]  /*49f0*/  MOV R7, 0x400 ;  /* 0x0000040000077802 */ /* 0x000fe20000000f00 */
[----:B------:R-:W1:Y:S03]  /*4a00*/  @!P2 LDC R9, c[0x0][0x500] ;  /* 0x00014000ff09ab82 */ /* 0x000e660000000800 */
[----:B0-----:R-:W-:Y:S02]  /*4a10*/  LEA R15, R14, R7, 0x18 ;  /* 0x000000070e0f7211 */ /* 0x001fe400078ec0ff */
[----:B------:R-:W-:-:S03]  /*4a20*/  SHF.L.U32 R7, R5, 0x1f, RZ ;  /* 0x0000001f05077819 */ /* 0x000fc600000006ff */
[----:B------:R-:W-:-:S04]  /*4a30*/  IMAD R14, R6, 0x8, R15 ;  /* 0x00000008060e7824 */ /* 0x000fc800078e020f */
[----:B------:R-:W0:Y:S02]  /*4a40*/  SYNCS.PHASECHK.TRANS64.TRYWAIT P1, [R14+URZ+0x60], R7 ;  /* 0x000060070e0075a7 */ /* 0x000e24000802017f */
[----:B01----:R-:W-:Y:S05]  /*4a50*/  @!P1 BRA `(.L_x_107) ;  /* 0x00000010008c9947 */ /* 0x003fea0003800000 */
.L_x_135:
[----:B0-----:R-:W-:Y:S01]  /*4a60*/  PRMT R7, R11, 0x9910, RZ ;  /* 0x000099100b077816 */ /* 0x001fe200000000ff */
[----:B------:R0:W-:Y:S03]  /*4a70*/  @!P2 SYNCS.ARRIVE.TRANS64 RZ, [R14+URZ], R9 ;  /* 0x000000090effa9a7 */ /* 0x0001e6000800003f */
[----:B------:R-:W-:-:S13]  /*4a80*/  ISETP.NE.AND P1, PT, R7, 0x2, PT ;  /* 0x000000020700780c */ /* 0x000fda0003f25270 */
[----:B0-----:R-:W-:Y:S05]  /*4a90*/  @P1 BRA `(.L_x_108) ;  /* 0x0000000000041947 */ /* 0x001fea0003800000 */
[----:B------:R-:W-:Y:S01]  /*4aa0*/  BPT.TRAP 0x1 ;  /* 0x000000040000795c */ /* 0x000fe20000300000 */
.L_x_108:
[----:B------:R-:W-:Y:S05]  /*4ab0*/  @P0 BRA `(.L_x_109) ;  /* 0x0000000000040947 */ /* 0x000fea0003800000 */
[----:B------:R-:W-:Y:S01]  /*4ac0*/  BPT.TRAP 0x1 ;  /* 0x000000040000795c */ /* 0x000fe20000300000 */
.L_x_109:
[--C-:B------:R-:W-:Y:S01]  /*4ad0*/  IMAD R7, R6, 0x4000, R15.reuse ;  /* 0x0000400006077824 */ /* 0x100fe200078e020f */
[----:B------:R-:W-:Y:S01]  /*4ae0*/  R2UR UR9, R14 ;  /* 0x000000000e0972ca */ /* 0x000fe200000e0000 */
[----:B------:R-:W-:Y:S01]  /*4af0*/  IMAD R15, R6, 0x800, R15 ;  /* 0x00000800060f7824 */ /* 0x000fe200078e020f */
[----:B------:R-:W-:Y:S01]  /*4b00*/  UIADD3 UR4, UP0, UR20, 0xf0, URZ ;  /* 0x000000f014047890 */ /* 0x000fe2000ff1e03f */
[----:B------:R-:W-:Y:S01]  /*4b10*/  VIADD R4, R4, 0xffffffff ;  /* 0xffffffff04047836 */ /* 0x000fe20000000000 */
[----:B------:R-:W-:Y:S01]  /*4b20*/  R2UR UR5, R7 ;  /* 0x00000000070572ca */ /* 0x000fe200000e0000 */
[----:B------:R-:W-:Y:S01]  /*4b30*/  UIADD3 UR22, UP1, UR20, 0x1f0, URZ ;  /* 0x000001f014167890 */ /* 0x000fe2000ff3e03f */
[----:B------:R-:W-:Y:S01]  /*4b40*/  R2UR UR8, R15 ;  /* 0x000000000f0872ca */ /* 0x000fe200000e0000 */
[----:B------:R-:W-:Y:S01]  /*4b50*/  VIADD R6, R6, 0x1 ;  /* 0x0000000106067836 */ /* 0x000fe20000000000 */
[----:B------:R-:W-:Y:S01]  /*4b60*/  R2UR UR11, R19 ;  /* 0x00000000130b72ca */ /* 0x000fe200000e0000 */
[----:B------:R-:W-:Y:S01]  /*4b70*/  UIADD3.X UR23, URZ, UR21, URZ, UP1, !UPT ;  /* 0x000000153f177290 */ /* 0x000fe20008ffe43f */
[C---:B------:R-:W-:Y:S01]  /*4b80*/  R2UR UR10, R21.reuse ;  /* 0x00000000150a72ca */ /* 0x040fe200000e0000 */
[----:B------:R-:W-:Y:S01]  /*4b90*/  UMOV UR6, 0x0 ;  /* 0x0000000000067882 */ /* 0x000fe20000000000 */
[----:B------:R-:W-:Y:S01]  /*4ba0*/  R2UR UR12, R8 ;  /* 0x00000000080c72ca */ /* 0x000fe200000e0000 */
[----:B------:R-:W-:Y:S01]  /*4bb0*/  UMOV UR7, 0x10000000 ;  /* 0x1000000000077882 */ /* 0x000fe20000000000 */
[----:B------:R-:W-:Y:S01]  /*4bc0*/  R2UR UR18, R20 ;  /* 0x00000000141272ca */ /* 0x000fe200000e0000 */
[----:B------:R-:W-:Y:S01]  /*4bd0*/  VIADD R21, R21, 0x40 ;  /* 0x0000004015157836 */ /* 0x000fe20000000000 */
[----:B------:R-:W-:Y:S01]  /*4be0*/  ISETP.GT.AND P3, PT, R4, 0x1, PT ;  /* 0x000000010400780c */ /* 0x000fe20003f64270 */
[----:B------:R-:W-:Y:S01]  /*4bf0*/  UIADD3 UR13, UR5, 0x180, URZ ;  /* 0x00000180050d7890 */ /* 0x000fe2000fffe03f */
[----:B------:R-:W-:Y:S01]  /*4c00*/  ISETP.NE.AND P1, PT, R6, 0xc, PT ;  /* 0x0000000c0600780c */ /* 0x000fe20003f25270 */
[----:B------:R-:W-:-:S02]  /*4c10*/  UIADD3.X UR5, URZ, UR21, URZ, UP0, !UPT ;  /* 0x000000153f057290 */ /* 0x000fc400087fe43f */
[----:B------:R-:W-:Y:S01]  /*4c20*/  UIADD3 UR14, UR8, 0x30180, URZ ;  /* 0x00030180080e7890 */ /* 0x000fe2000fffe03f */
[----:B------:R-:W-:Y:S02]  /*4c30*/  SEL R14, RZ, 0x1, P1 ;  /* 0x00000001ff0e7807 */ /* 0x000fe40000800000 */
[----:B------:R-:W-:Y:S01]  /*4c40*/  UMOV UR8, UR13 ;  /* 0x0000000d00087c82 */ /* 0x000fe20008000000 */
[----:B------:R-:W-:Y:S02]  /*4c50*/  SEL R6, R6, RZ, P1 ;  /* 0x000000ff06067207 */ /* 0x000fe40000800000 */
[----:B------:R-:W-:Y:S01]  /*4c60*/  LOP3.LUT R5, R5, R14, RZ, 0x3c, !PT ;  /* 0x0000000e05057212 */ /* 0x000fe200078e3cff */
[----:B------:R0:W-:Y:S02]  /*4c70*/  UTMALDG.3D [UR8], [UR4], desc[UR6] ;  /* 0x00000608040075b4 */ /* 0x0001e40008011000 */
[----:B0-----:R-:W-:Y:S01]  /*4c80*/  UMOV UR8, UR14 ;  /* 0x0000000e00087c82 */ /* 0x001fe20008000000 */
[----:B------:R-:W-:-:S02]  /*4c90*/  UMOV UR11, UR18 ;  /* 0x00000012000b7c82 */ /* 0x000fc40008000000 */
[----:B------:R0:W-:Y:S02]  /*4ca0*/  UTMALDG.3D [UR8], [UR22], desc[UR6] ;  /* 0x00000608160075b4 */ /* 0x0001e40008011000 */
[----:B0-----:R-:W-:Y:S05]  /*4cb0*/  @P3 BRA `(.L_x_110) ;  /* 0xfffffffc00483947 */ /* 0x001fea000383ffff */
.L_x_106:
[----:B------:R-:W-:Y:S05]  /*4cc0*/  BSYNC B1 ;  /* 0x0000000000017941 */ /* 0x000fea0003800000 */
.L_x_105:
[----:B------:R-:W-:Y:S01]  /*4cd0*/  LOP3.LUT P3, RZ, R13, 0xff, RZ, 0xc0, !PT ;  /* 0x000000ff0dff7812 */ /* 0x000fe2000786c0ff */
[----:B------:R-:W-:Y:S01]  /*4ce0*/  IMAD.IADD R12, R3, 0x1, R12 ;  /* 0x00000001030c7824 */ /* 0x000fe200078e020c */
[----:B------:R-:W-:Y:S01]  /*4cf0*/  IADD3 R16, P4, R16, UR36, RZ ;  /* 0x0000002410107c10 */ /* 0x000fe2000ff9e0ff */
[----:B------:R-:W-:Y:S01]  /*4d00*/  ULDC.64 UR4, c[0x0][0x650] ;  /* 0x0001940000047ab9 */ /* 0x000fe20000000a00 */
[----:B------:R-:W-:Y:S01]  /*4d10*/  BSSY B1, `(.L_x_111) ;  /* 0x000006a000017945 */ /* 0x000fe20003800000 */
[----:B------:R-:W-:Y:S01]  /*4d20*/  IMAD.MOV.U32 R19, RZ, RZ, -0x1 ;  /* 0xffffffffff137424 */ /* 0x000fe200078e00ff */
[----:B------:R-:W-:Y:S01]  /*4d30*/  ISETP.GT.U32.AND P1, PT, R12, 0xb, PT ;  /* 0x0000000b0c00780c */ /* 0x000fe20003f24070 */
[----:B------:R-:W-:Y:S01]  /*4d40*/  IMAD.MOV.U32 R20, RZ, RZ, -0x1 ;  /* 0xffffffffff147424 */ /* 0x000fe200078e00ff */
[----:B------:R-:W-:Y:S01]  /*4d50*/  IADD3.X R17, R17, UR42, RZ, P4, !PT ;  /* 0x0000002a11117c10 */ /* 0x000fe2000a7fe4ff */
[----:B------:R-:W-:Y:S01]  /*4d60*/  IMAD.MOV.U32 R8, RZ, RZ, -0x1 ;  /* 0xffffffffff087424 */ /* 0x000fe200078e00ff */
[----:B------:R-:W-:-:S02]  /*4d70*/  ISETP.LT.U32.AND P1, PT, R3, 0xc, P1 ;  /* 0x0000000c0300780c */ /* 0x000fc40000f21070 */
[----:B------:R-:W-:Y:S01]  /*4d80*/  PRMT R13, RZ, 0x7610, R13 ;  /* 0x00007610ff0d7816 */ /* 0x000fe2000000000d */
[----:B------:R-:W0:Y:S01]  /*4d90*/  @P3 S2R R5, SR_CgaCtaId ;  /* 0x0000000000053919 */ /* 0x000e220000008800 */
[----:B------:R-:W-:-:S04]  /*4da0*/  @P3 MOV R4, 0x400 ;  /* 0x0000040000043802 */ /* 0x000fc80000000f00 */
[----:B0-----:R-:W-:Y:S01]  /*4db0*/  @P3 LEA R6, R5, R4, 0x18 ;  /* 0x0000000405063211 */ /* 0x001fe200078ec0ff */
[----:B------:R-:W-:-:S03]  /*4dc0*/  IMAD.WIDE.U32 R4, R12, -0x55555555, RZ ;  /* 0xaaaaaaab0c047825 */ /* 0x000fc600078e00ff */
[----:B------:R0:W-:Y:S01]  /*4dd0*/  @P3 SYNCS.ARRIVE.TRANS64.A1T0 RZ, [R6+URZ+0xd8], RZ ;  /* 0x0000d8ff06ff39a7 */ /* 0x0001e2000810003f */
[----:B------:R-:W-:Y:S02]  /*4de0*/  ISETP.GE.U32.AND P3, PT, R3, 0xc, PT ;  /* 0x0000000c0300780c */ /* 0x000fe40003f66070 */
[----:B------:R-:W-:Y:S02]  /*4df0*/  SHF.R.U32.HI R7, RZ, 0x3, R5 ;  /* 0x00000003ff077819 */ /* 0x000fe40000011605 */
[----:B------:R-:W-:Y:S02]  /*4e00*/  SEL R5, RZ, 0x1, !P1 ;  /* 0x00000001ff057807 */ /* 0x000fe40004800000 */
[----:B------:R-:W-:Y:S01]  /*4e10*/  ISETP.GE.U32.AND P1, PT, R16, UR4, PT ;  /* 0x0000000410007c0c */ /* 0x000fe2000bf26070 */
[----:B------:R-:W-:Y:S01]  /*4e20*/  IMAD R12, R7, -0xc, R12 ;  /* 0xfffffff4070c7824 */ /* 0x000fe200078e020c */
[----:B------:R-:W-:Y:S02]  /*4e30*/  LOP3.LUT R0, R0, R5, RZ, 0x3c, !PT ;  /* 0x0000000500007212 */ /* 0x000fe400078e3cff */
[----:B------:R-:W-:-:S02]  /*4e40*/  ISETP.GE.U32.AND.EX P1, PT, R17, UR5, PT, P1 ;  /* 0x0000000511007c0c */ /* 0x000fc4000bf26110 */
[----:B------:R-:W-:Y:S02]  /*4e50*/  PRMT R4, RZ, 0x7610, R4 ;  /* 0x00007610ff047816 */ /* 0x000fe40000000004 */
[----:B------:R-:W-:-:S09]  /*4e60*/  @P3 LOP3.LUT R0, R0, 0x1, R7, 0x78, !PT ;  /* 0x0000000100003812 */ /* 0x000fd200078e7807 */
[----:B0-----:R-:W-:Y:S05]  /*4e70*/  @P1 BRA `(.L_x_112) ;  /* 0x00000004004c1947 */ /* 0x001fea0003800000 */
[----:B------:R-:W-:Y:S01]  /*4e80*/  ULDC.64 UR4, c[0x0][0x628] ;  /* 0x00018a0000047ab9 */ /* 0x000fe20000000a00 */
[----:B------:R-:W0:Y:S01]  /*4e90*/  S2R R15, SR_CTAID.X ;  /* 0x00000000000f7919 */ /* 0x000e220000002500 */
[----:B------:R-:W-:Y:S01]  /*4ea0*/  ISETP.NE.U32.AND P1, PT, RZ, UR4, PT ;  /* 0x00000004ff007c0c */ /* 0x000fe2000bf25070 */
[----:B------:R-:W-:Y:S01]  /*4eb0*/  ULDC UR7, c[0x0][0x630] ;  /* 0x00018c0000077ab9 */ /* 0x000fe20000000800 */
[----:B------:R-:W-:Y:S01]  /*4ec0*/  IMAD.MOV.U32 R4, RZ, RZ, R16 ;  /* 0x000000ffff047224 */ /* 0x000fe200078e0010 */
[----:B------:R-:W1:Y:S01]  /*4ed0*/  S2R R14, SR_CTAID.Y ;  /* 0x00000000000e7919 */ /* 0x000e620000002600 */
[----:B------:R-:W-:Y:S01]  /*4ee0*/  ISETP.NE.AND.EX P1, PT, RZ, UR5, PT, P1 ;  /* 0x00000005ff007c0c */ /* 0x000fe2000bf25310 */
[----:B------:R-:W-:-:S12]  /*4ef0*/  IMAD.MOV.U32 R5, RZ, RZ, R17 ;  /* 0x000000ffff057224 */ /* 0x000fd800078e0011 */
[----:B------:R-:W-:Y:S05]  /*4f00*/  @!P1 BRA `(.L_x_113) ;  /* 0x0000000000289947 */ /* 0x000fea0003800000 */
[----:B------:R-:W-:Y:S02]  /*4f10*/  ULDC UR6, c[0x0][0x634] ;  /* 0x00018d0000067ab9 */ /* 0x000fe40000000800 */
[----:B------:R-:W-:-:S05]  /*4f20*/  IADD3 R9, P1, R16, UR6, RZ ;  /* 0x0000000610097c10 */ /* 0x000fca000ff3e0ff */
[----:B------:R-:W-:-:S04]  /*4f30*/  IMAD.X R19, RZ, RZ, R17, P1 ;  /* 0x000000ffff137224 */ /* 0x000fc800008e0611 */
[----:B------:R-:W-:-:S04]  /*4f40*/  IMAD.WIDE.U32 R6, R19, UR4, RZ ;  /* 0x0000000413067c25 */ /* 0x000fc8000f8e00ff */
[----:B------:R-:W-:-:S04]  /*4f50*/  IMAD.WIDE.U32 R6, P1, R9, UR5, R6 ;  /* 0x0000000509067c25 */ /* 0x000fc8000f820006 */
[----:B------:R-:W-:-:S04]  /*4f60*/  IMAD.WIDE.U32 R8, R9, UR4, RZ ;  /* 0x0000000409087c25 */ /* 0x000fc8000f8e00ff */
[----:B------:R-:W-:Y:S01]  /*4f70*/  IMAD.X R5, RZ, RZ, RZ, P1 ;  /* 0x000000ffff057224 */ /* 0x000fe200008e06ff */
[----:B------:R-:W-:Y:S01]  /*4f80*/  IADD3 RZ, P1, R9, R6, RZ ;  /* 0x0000000609ff7210 */ /* 0x000fe20007f3e0ff */
[----:B------:R-:W-:-:S04]  /*4f90*/  IMAD.MOV.U32 R4, RZ, RZ, R7 ;  /* 0x000000ffff047224 */ /* 0x000fc800078e0007 */
[----:B------:R-:W-:-:S08]  /*4fa0*/  IMAD.WIDE.U32.X R4, R19, UR5, R4, P1 ;  /* 0x0000000513047c25 */ /* 0x000fd000088e0404 */
.L_x_113:
[--C-:B------:R-:W-:Y:S01]  /*4fb0*/  SHF.R.U64 R8, R4, UR7, R5.reuse ;  /* 0x0000000704087c19 */ /* 0x100fe20008001205 */
[----:B------:R-:W-:Y:S01]  /*4fc0*/  ULDC.64 UR4, c[0x0][0x620] ;  /* 0x0001880000047ab9 */ /* 0x000fe20000000a00 */
[----:B------:R-:W-:Y:S01]  /*4fd0*/  SHF.R.U32.HI R4, RZ, UR7, R5 ;  /* 0x00000007ff047c19 */ /* 0x000fe20008011605 */
[----:B------:R-:W2:Y:S01]  /*4fe0*/  LDC R24, c[0x0][0x144] ;  /* 0x00005100ff187b82 */ /* 0x000ea20000000800 */
[----:B------:R-:W-:Y:S01]  /*4ff0*/  IADD3 R7, P1, RZ, -R8, RZ ;  /* 0x80000008ff077210 */ /* 0x000fe20007f3e0ff */
[----:B------:R-:W-:Y:S01]  /*5000*/  ULDC.64 UR8, c[0x0][0x640] ;  /* 0x0001900000087ab9 */ /* 0x000fe20000000a00 */
[----:B0-----:R-:W-:Y:S01]  /*5010*/  I2FP.F32.U32 R9, R15 ;  /* 0x0000000f00097245 */ /* 0x001fe20000201000 */
[----:B------:R-:W-:Y:S02]  /*5020*/  ULDC UR6, c[0x0][0x608] ;  /* 0x0001820000067ab9 */ /* 0x000fe40000000800 */
[----:B------:R-:W-:Y:S01]  /*5030*/  IMAD.X R4, RZ, RZ, ~R4, P1 ;  /* 0x000000ffff047224 */ /* 0x000fe200008e0e04 */
[----:B------:R-:W-:Y:S01]  /*5040*/  ISETP.NE.U32.AND P1, PT, RZ, UR8, PT ;  /* 0x00000008ff007c0c */ /* 0x000fe2000bf25070 */
[----:B------:R-:W0:Y:S02]  /*5050*/  LDC R21, c[0x0][0x148] ;  /* 0x00005200ff157b82 */ /* 0x000e240000000800 */
[----:B------:R-:W-:Y:S01]  /*5060*/  IMAD R6, R4, UR4, RZ ;  /* 0x0000000404067c24 */ /* 0x000fe2000f8e02ff */
[----:B------:R-:W-:Y:S01]  /*5070*/  ISETP.NE.AND.EX P1, PT, RZ, UR9, PT, P1 ;  /* 0x00000009ff007c0c */ /* 0x000fe2000bf25310 */
[----:B------:R-:W-:Y:S01]  /*5080*/  IMAD.WIDE.U32 R4, R7, UR4, R16 ;  /* 0x0000000407047c25 */ /* 0x000fe2000f8e0010 */
[----:B------:R-:W-:-:S03]  /*5090*/  ULDC UR4, c[0x0][0x150] ;  /* 0x0000540000047ab9 */ /* 0x000fc60000000800 */
[----:B------:R-:W-:Y:S02]  /*50a0*/  IMAD R7, R7, UR5, R6 ;  /* 0x0000000507077c24 */ /* 0x000fe4000f8e0206 */
[----:B------:R-:W-:Y:S01]  /*50b0*/  FMUL R6, R9, UR4 ;  /* 0x0000000409067c20 */ /* 0x000fe20008400000 */
[----:B------:R-:W-:Y:S01]  /*50c0*/  ULDC UR4, c[0x0][0x618] ;  /* 0x0001860000047ab9 */ /* 0x000fe20000000800 */
[----:B------:R-:W-:Y:S01]  /*50d0*/  ULDC UR5, c[0x0][0x154] ;  /* 0x0000550000057ab9 */ /* 0x000fe20000000800 */
[----:B------:R-:W-:-:S03]  /*50e0*/  IMAD.IADD R5, R5, 0x1, R7 ;  /* 0x0000000105057824 */ /* 0x000fc600078e0207 */
[----:B------:R-:W3:Y:S02]  /*50f0*/  F2I.U32.TRUNC.NTZ R6, R6 ;  /* 0x0000000600067305 */ /* 0x000ee4000020f000 */
[----:B------:R-:W-:Y:S02]  /*5100*/  SHF.R.U64 R9, R4, UR4, R5 ;  /* 0x0000000404097c19 */ /* 0x000fe40008001205 */
[----:B-1----:R-:W-:-:S05]  /*5110*/  I2FP.F32.U32 R4, R14 ;  /* 0x0000000e00047245 */ /* 0x002fca0000201000 */
[----:B------:R-:W-:Y:S01]  /*5120*/  FMUL R22, R4, UR5 ;  /* 0x0000000504167c20 */ /* 0x000fe20008400000 */
[----:B------:R-:W-:Y:S01]  /*5130*/  SHF.R.U32.HI R4, RZ, UR4, R5 ;  /* 0x00000004ff047c19 */ /* 0x000fe20008011605 */
[----:B------:R-:W-:-:S03]  /*5140*/  ULDC UR4, c[0x0][0x658] ;  /* 0x0001960000047ab9 */ /* 0x000fc60000000800 */
[--C-:B------:R-:W-:Y:S01]  /*5150*/  SHF.R.U64 R20, R9, UR6, R4.reuse ;  /* 0x0000000609147c19 */ /* 0x100fe20008001204 */
[----:B------:R-:W1:Y:S01]  /*5160*/  F2I.U32.TRUNC.NTZ R22, R22 ;  /* 0x0000001600167305 */ /* 0x000e62000020f000 */
[----:B------:R-:W-:Y:S01]  /*5170*/  SHF.R.U32.HI R5, RZ, UR6, R4 ;  /* 0x00000006ff057c19 */ /* 0x000fe20008011604 */
[----:B---3--:R-:W-:-:S03]  /*5180*/  IMAD.MOV R6, RZ, RZ, -R6 ;  /* 0x000000ffff067224 */ /* 0x008fc600078e0a06 */
[----:B------:R-:W-:Y:S01]  /*5190*/  SHF.R.U64 R19, R20, UR4, R5 ;  /* 0x0000000414137c19 */ /* 0x000fe20008001205 */
[----:B--2---:R-:W-:Y:S01]  /*51a0*/  IMAD R15, R24, R6, R15 ;  /* 0x00000006180f7224 */ /* 0x004fe200078e020f */
[----:B------:R-:W-:-:S03]  /*51b0*/  SHF.R.U32.HI R23, RZ, UR4, R5 ;  /* 0x00000004ff177c19 */ /* 0x000fc60008011605 */
[----:B------:R-:W-:Y:S02]  /*51c0*/  IMAD.MOV.U32 R4, RZ, RZ, R19 ;  /* 0x000000ffff047224 */ /* 0x000fe400078e0013 */
[----:B------:R-:W-:Y:S01]  /*51d0*/  IMAD.MOV.U32 R5, RZ, RZ, R23 ;  /* 0x000000ffff057224 */ /* 0x000fe200078e0017 */
[----:B-1----:R-:W-:Y:S06]  /*51e0*/  @!P1 BRA `(.L_x_114) ;  /* 0x0000000000289947 */ /* 0x002fec0003800000 */
[----:B------:R-:W-:Y:S02]  /*51f0*/  ULDC UR4, c[0x0][0x64c] ;  /* 0x0001930000047ab9 */ /* 0x000fe40000000800 */
[----:B------:R-:W-:-:S05]  /*5200*/  IADD3 R5, P1, R19, UR4, RZ ;  /* 0x0000000413057c10 */ /* 0x000fca000ff3e0ff */
[----:B------:R-:W-:-:S04]  /*5210*/  IMAD.X R23, RZ, RZ, R23, P1 ;  /* 0x000000ffff177224 */ /* 0x000fc800008e0617 */
[----:B------:R-:W-:-:S04]  /*5220*/  IMAD.WIDE.U32 R6, R23, UR8, RZ ;  /* 0x0000000817067c25 */ /* 0x000fc8000f8e00ff */
[----:B------:R-:W-:-:S04]  /*5230*/  IMAD.WIDE.U32 R6, P1, R5, UR9, R6 ;  /* 0x0000000905067c25 */ /* 0x000fc8000f820006 */
[----:B------:R-:W-:-:S04]  /*5240*/  IMAD.WIDE.U32 R4, R5, UR8, RZ ;  /* 0x0000000805047c25 */ /* 0x000fc8000f8e00ff */
[----:B------:R-:W-:Y:S01]  /*5250*/  IMAD.MOV.U32 R4, RZ, RZ, R7 ;  /* 0x000000ffff047224 */ /* 0x000fe200078e0007 */
[----:B------:R-:W-:Y:S01]  /*5260*/  IADD3 RZ, P3, R5, R6, RZ ;  /* 0x0000000605ff7210 */ /* 0x000fe20007f7e0ff */
[----:B------:R-:W-:-:S04]  /*5270*/  IMAD.X R5, RZ, RZ, RZ, P1 ;  /* 0x000000ffff057224 */ /* 0x000fc800008e06ff */
[----:B------:R-:W-:-:S08]  /*5280*/  IMAD.WIDE.U32.X R4, R23, UR9, R4, P3 ;  /* 0x0000000917047c25 */ /* 0x000fd000098e0404 */
.L_x_114:
[----:B------:R-:W-:Y:S01]  /*5290*/  ISETP.NE.AND P1, PT, R2, 0x1, PT ;  /* 0x000000010200780c */ /* 0x000fe20003f25270 */
[----:B------:R-:W-:Y:S01]  /*52a0*/  ULDC UR4, c[0x0][0x648] ;  /* 0x0001920000047ab9 */ /* 0x000fe20000000800 */
[----:B------:R-:W-:Y:S01]  /*52b0*/  LOP3.LUT R20, R20, UR16, RZ, 0xc0, !PT ;  /* 0x0000001014147c12 */ /* 0x000fe2000f8ec0ff */
[----:B------:R-:W-:Y:S01]  /*52c0*/  IMAD.MOV R22, RZ, RZ, -R22 ;  /* 0x000000ffff167224 */ /* 0x000fe200078e0a16 */
[----:B------:R-:W-:Y:S01]  /*52d0*/  SHF.R.U64 R5, R4, UR4, R5 ;  /* 0x0000000404057c19 */ /* 0x000fe20008001205 */
[----:B------:R-:W-:Y:S01]  /*52e0*/  ULDC UR4, c[0x0][0x638] ;  /* 0x00018e0000047ab9 */ /* 0x000fe20000000800 */
[----:B------:R-:W-:Y:S01]  /*52f0*/  LOP3.LUT R6, R9, UR15, RZ, 0xc0, !PT ;  /* 0x0000000f09067c12 */ /* 0x000fe2000f8ec0ff */
[----:B------:R-:W-:Y:S02]  /*5300*/  ULDC UR5, c[0x0][0x610] ;  /* 0x0001840000057ab9 */ /* 0x000fe40000000800 */
[----:B------:R-:W-:Y:S02]  /*5310*/  IMAD.MOV R4, RZ, RZ, -R5 ;  /* 0x000000ffff047224 */ /* 0x000fe400078e0a05 */
[----:B------:R-:W-:-:S02]  /*5320*/  IMAD R20, R5, UR17, R20 ;  /* 0x0000001105147c24 */ /* 0x000fc4000f8e0214 */
[----:B0-----:R-:W-:Y:S02]  /*5330*/  @P1 IMAD R15, R21, R22, R14 ;  /* 0x00000016150f1224 */ /* 0x001fe400078e020e */
[----:B------:R-:W-:Y:S01]  /*5340*/  IMAD R19, R4, UR4, R19 ;  /* 0x0000000404137c24 */ /* 0x000fe2000f8e0213 */
[----:B------:R-:W-:Y:S01]  /*5350*/  ULDC UR4, c[0x0][0x600] ;  /* 0x0001800000047ab9 */ /* 0x000fe20000000800 */
[----:B------:R-:W-:Y:S02]  /*5360*/  IMAD R15, R20, UR5, R15 ;  /* 0x00000005140f7c24 */ /* 0x000fe4000f8e020f */
[----:B------:R-:W-:Y:S02]  /*5370*/  IMAD R6, R19, UR4, R6 ;  /* 0x0000000413067c24 */ /* 0x000fe4000f8e0206 */
[----:B------:R-:W-:-:S03]  /*5380*/  IMAD.MOV.U32 R4, RZ, RZ, 0x1 ;  /* 0x00000001ff047424 */ /* 0x000fc600078e00ff */
[----:B------:R-:W-:Y:S02]  /*5390*/  SEL R20, R6, R15, !P1 ;  /* 0x0000000f06147207 */ /* 0x000fe40004800000 */
[----:B------:R-:W-:-:S07]  /*53a0*/  SEL R19, R15, R6, !P1 ;  /* 0x000000060f137207 */ /* 0x000fce0004800000 */
.L_x_112:
[----:B------:R-:W-:Y:S05]  /*53b0*/  BSYNC B1 ;  /* 0x0000000000017941 */ /* 0x000fea0003800000 */
.L_x_111:
[----:B------:R-:W-:-:S13]  /*53c0*/  LOP3.LUT P1, RZ, R4, 0xff, RZ, 0xc0, !PT ;  /* 0x000000ff04ff7812 */ /* 0x000fda000782c0ff */
[----:B------:R-:W-:Y:S05]  /*53d0*/  @P1 BRA `(.L_x_115) ;  /* 0xfffffff4004c1947 */ /* 0x000fea000383ffff */
[----:B------:R-:W-:Y:S05]  /*53e0*/  BSYNC B0 ;  /* 0x0000000000007941 */ /* 0x000fea0003800000 */
.L_x_103:
[----:B------:R-:W-:-:S03]  /*53f0*/  UMOV UR4, 0xffffffff ;  /* 0xffffffff00047882 */ /* 0x000fc60000000000 */
[----:B------:R-:W-:Y:S05]  /*5400*/  BRA.DIV UR4, `(.L_x_116) ;  /* 0x0000000a04347947 */ /* 0x000fea000b800000 */
[----:B------:R-:W-:-:S13]  /*5410*/  ELECT P6, URZ, PT ;  /* 0x00000000003f782f */ /* 0x000fda00038c0000 */
.L_x_138:
[----:B------:R-:W-:Y:S04]  /*5420*/  BSSY B0, `(.L_x_117) ;  /* 0x0000073000007945 */ /* 0x000fe80003800000 */
[----:B------:R-:W-:Y:S05]  /*5430*/  @!P6 BRA `(.L_x_118) ;  /* 0x0000000400c4e947 */ /* 0x000fea0003800000 */
[----:B------:R-:W-:-:S04]  /*5440*/  LOP3.LUT R18, R18, 0x2, RZ, 0xfc, !PT ;  /* 0x0000000212127812 */ /* 0x000fc800078efcff */
[----:B------:R-:W-:-:S13]  /*5450*/  ISETP.NE.AND P0, PT, R18, 0x3, PT ;  /* 0x000000031200780c */ /* 0x000fda0003f05270 */
[----:B------:R-:W-:Y:S05]  /*5460*/  @!P0 BRA `(.L_x_119) ;  /* 0x0000000000048947 */ /* 0x000fea0003800000 */
[----:B------:R-:W-:Y:S01]  /*5470*/  BPT.TRAP 0x1 ;  /* 0x000000040000795c */ /* 0x000fe20000300000 */
.L_x_119:
[----:B------:R-:W0:Y:S01]  /*5480*/  S2R R3, SR_CgaCtaId ;  /* 0x0000000000037919 */ /* 0x000e220000008800 */
[----:B------:R-:W-:-:S04]  /*5490*/  MOV R2, 0x400 ;  /* 0x0000040000027802 */ /* 0x000fc80000000f00 */
[----:B0-----:R-:W-:Y:S02]  /*54a0*/  LEA R3, R3, R2, 0x18 ;  /* 0x0000000203037211 */ /* 0x001fe400078ec0ff */
[----:B------:R-:W-:-:S03]  /*54b0*/  SHF.L.U32 R2, R0, 0x1f, RZ ;  /* 0x0000001f00027819 */ /* 0x000fc600000006ff */
[----:B------:R-:W-:-:S04]  /*54c0*/  VIADD R3, R3, 0x60 ;  /* 0x0000006003037836 */ /* 0x000fc80000000000 */
[C---:B------:R-:W-:Y:S02]  /*54d0*/  IMAD R7, R12.reuse, 0x8, R3 ;  /* 0x000000080c077824 */ /* 0x040fe400078e0203 */
[----:B------:R-:W-:Y:S02]  /*54e0*/  VIADD R12, R12, 0x1 ;  /* 0x000000010c0c7836 */ /* 0x000fe40000000000 */
[----:B------:R-:W0:Y:S03]  /*54f0*/  SYNCS.PHASECHK.TRANS64.TRYWAIT P0, [R7+URZ], R2 ;  /* 0x00000002070075a7 */ /* 0x000e26000800017f */
[----:B------:R-:W-:-:S04]  /*5500*/  ISETP.NE.AND P1, PT, R12, 0xc, PT ;  /* 0x0000000c0c00780c */ /* 0x000fc80003f25270 */
[----:B------:R-:W-:Y:S02]  /*5510*/  SEL R5, RZ, 0x1, P1 ;  /* 0x00000001ff057807 */ /* 0x000fe40000800000 */
[----:B------:R-:W-:Y:S02]  /*5520*/  SEL R12, R12, RZ, P1 ;  /* 0x000000ff0c0c7207 */ /* 0x000fe40000800000 */
[----:B------:R-:W-:-:S03]  /*5530*/  LOP3.LUT R5, R0, R5, RZ, 0x3c, !PT ;  /* 0x0000000500057212 */ /* 0x000fc600078e3cff */
[----:B------:R-:W-:Y:S01]  /*5540*/  IMAD R9, R12, 0x8, R3 ;  /* 0x000000080c097824 */ /* 0x000fe200078e0203 */
[----:B------:R-:W-:Y:S01]  /*5550*/  SHF.L.U32 R4, R5, 0x1f, RZ ;  /* 0x0000001f05047819 */ /* 0x000fe200000006ff */
[----:B0-----:R-:W-:Y:S06]  /*5560*/  @!P0 BRA `(.L_x_120) ;  /* 0x0000000400fc8947 */ /* 0x001fec0003800000 */
.L_x_139:
[----:B------:R-:W1:Y:S01]  /*5570*/  SYNCS.PHASECHK.TRANS64.TRYWAIT P0, [R9+URZ], R4 ;  /* 0x00000004090075a7 */ /* 0x000e62000800017f */
[----:B------:R-:W-:-:S05]  /*5580*/  VIADD R0, R12, 0x1 ;  /* 0x000000010c007836 */ /* 0x000fca0000000000 */
[----:B------:R-:W-:-:S04]  /*5590*/  ISETP.NE.AND P1, PT, R0, 0xc, PT ;  /* 0x0000000c0000780c */ /* 0x000fc80003f25270 */
[----:B0-----:R-:W-:Y:S02]  /*55a0*/  SEL R2, RZ, 0x1, P1 ;  /* 0x00000001ff027807 */ /* 0x001fe40000800000 */
[----:B------:R-:W-:Y:S02]  /*55b0*/  SEL R0, R0, RZ, P1 ;  /* 0x000000ff00007207 */ /* 0x000fe40000800000 */
[----:B------:R-:W-:-:S03]  /*55c0*/  LOP3.LUT R7, R5, R2, RZ, 0x3c, !PT ;  /* 0x0000000205077212 */ /* 0x000fc600078e3cff */
[----:B------:R-:W-:Y:S01]  /*55d0*/  IMAD R6, R0, 0x8, R3 ;  /* 0x0000000800067824 */ /* 0x000fe200078e0203 */
[----:B------:R-:W-:Y:S01]  /*55e0*/  SHF.L.U32 R5, R7, 0x1f, RZ ;  /* 0x0000001f07057819 */ /* 0x000fe200000006ff */
[----:B-1----:R-:W-:Y:S06]  /*55f0*/  @!P0 BRA `(.L_x_121) ;  /* 0x0000000400ec8947 */ /* 0x002fec0003800000 */
.L_x_140:
[----:B------:R-:W1:Y:S01]  /*5600*/  SYNCS.PHASECHK.TRANS64.TRYWAIT P0, [R6+URZ], R5 ;  /* 0x00000005060075a7 */ /* 0x000e62000800017f */
[----:B------:R-:W-:-:S05]  /*5610*/  VIADD R0, R0, 0x1 ;  /* 0x0000000100007836 */ /* 0x000fca0000000000 */
[----:B------:R-:W-:-:S04]  /*5620*/  ISETP.NE.AND P1, PT, R0, 0xc, PT ;  /* 0x0000000c0000780c */ /* 0x000fc80003f25270 */
[----:B------:R-:W-:Y:S02]  /*5630*/  SEL R2, RZ, 0x1, P1 ;  /* 0x00000001ff027807 */ /* 0x000fe40000800000 */
[----:B------:R-:W-:Y:S02]  /*5640*/  SEL R0, R0, RZ, P1 ;  /* 0x000000ff00007207 */ /* 0x000fe40000800000 */
[----:B------:R-:W-:-:S03]  /*5650*/  LOP3.LUT R7, R7, R2, RZ, 0x3c, !PT ;  /* 0x0000000207077212 */ /* 0x000fc600078e3cff */
[----:B0-----:R-:W-:Y:S01]  /*5660*/  IMAD R9, R0, 0x8, R3 ;  /* 0x0000000800097824 */ /* 0x001fe200078e0203 */
[----:B------:R-:W-:Y:S01]  /*5670*/  SHF.L.U32 R4, R7, 0x1f, RZ ;  /* 0x0000001f07047819 */ /* 0x000fe200000006ff */
[----:B-1----:R-:W-:Y:S06]  /*5680*/  @!P0 BRA `(.L_x_122) ;  /* 0x0000000400dc8947 */ /* 0x002fec0003800000 */
.L_x_141:
        /* <DEDUP_REMOVED lines=9> */
.L_x_142:
        /* <DEDUP_REMOVED lines=9> */
.L_x_143:
        /* <DEDUP_REMOVED lines=9> */
.L_x_144:
        /* <DEDUP_REMOVED lines=9> */
.L_x_145:
        /* <DEDUP_REMOVED lines=9> */
.L_x_146:
        /* <DEDUP_REMOVED lines=9> */
.L_x_147:
        /* <DEDUP_REMOVED lines=9> */
.L_x_148:
[----:B------:R-:W1:Y:S01]  /*5a80*/  SYNCS.PHASECHK.TRANS64.TRYWAIT P0, [R6+URZ], R5 ;  /* 0x00000005060075a7 */ /* 0x000e62000800017f */
[----:B------:R-:W-:-:S05]  /*5a90*/  VIADD R0, R0, 0x1 ;  /* 0x0000000100007836 */ /* 0x000fca0000000000 */
[----:B------:R-:W-:-:S04]  /*5aa0*/  ISETP.NE.AND P1, PT, R0, 0xc, PT ;  /* 0x0000000c0000780c */ /* 0x000fc80003f25270 */
[----:B------:R-:W-:Y:S02]  /*5ab0*/  SEL R2, RZ, 0x1, P1 ;  /* 0x00000001ff027807 */ /* 0x000fe40000800000 */
[----:B------:R-:W-:Y:S02]  /*5ac0*/  SEL R0, R0, RZ, P1 ;  /* 0x000000ff00007207 */ /* 0x000fe40000800000 */
[----:B------:R-:W-:Y:S01]  /*5ad0*/  LOP3.LUT R2, R7, R2, RZ, 0x3c, !PT ;  /* 0x0000000207027212 */ /* 0x000fe200078e3cff */
[----:B-1----:R-:W-:Y:S06]  /*5ae0*/  @!P0 BRA `(.L_x_130) ;  /* 0x0000000400648947 */ /* 0x002fec0003800000 */
.L_x_149:
[----:B------:R-:W-:Y:S01]  /*5af0*/  IMAD R3, R0, 0x8, R3 ;  /* 0x0000000800037824 */ /* 0x000fe200078e0203 */
[----:B------:R-:W-:-:S07]  /*5b00*/  SHF.L.U32 R0, R2, 0x1f, RZ ;  /* 0x0000001f02007819 */ /* 0x000fce00000006ff */
.L_x_131:
[----:B--2---:R2:W3:Y:S02]  /*5b10*/  SYNCS.PHASECHK.TRANS64.TRYWAIT P0, [R3+URZ], R0 ;  /* 0x00000000030075a7 */ /* 0x0044e4000800017f */
[----:B---3--:R-:W-:Y:S05]  /*5b20*/  @!P0 NANOSLEEP.SYNCS 0x989680 ;  /* 0x009896800000895d */ /* 0x008fea0003900000 */
[----:B------:R-:W3:Y:S02]  /*5b30*/  @!P0 SYNCS.PHASECHK.TRANS64 P0, [R3+URZ], R0 ;  /* 0x00000000030085a7 */ /* 0x000ee4000800007f */
[----:B---3--:R-:W-:Y:S05]  /*5b40*/  @!P0 BRA `(.L_x_131) ;  /* 0xfffffffc00f08947 */ /* 0x008fea000383ffff */
.L_x_118:
[----:B------:R-:W-:Y:S05]  /*5b50*/  BSYNC B0 ;  /* 0x0000000000007941 */ /* 0x000fea0003800000 */
.L_x_117:
[----:B------:R-:W-:Y:S05]  /*5b60*/  EXIT ;  /* 0x000000000000794d */ /* 0x000fea0003800000 */
.L_x_18:
[----:B-1----:R1:W2:Y:S02]  /*5b70*/  SYNCS.PHASECHK.TRANS64.TRYWAIT P1, [R3+URZ], R0 ;  /* 0x00000000030075a7 */ /* 0x0022a4000802017f */
[----:B--2---:R-:W-:Y:S05]  /*5b80*/  @!P1 NANOSLEEP.SYNCS 0x989680 ;  /* 0x009896800000995d */ /* 0x004fea0003900000 */
[----:B------:R-:W2:Y:S02]  /*5b90*/  @!P1 SYNCS.PHASECHK.TRANS64 P1, [R3+URZ], R0 ;  /* 0x00000000030095a7 */ /* 0x000ea4000802007f */
[----:B--2---:R-:W-:Y:S05]  /*5ba0*/  @!P1 BRA `(.L_x_18) ;  /* 0xfffffffc00f09947 */ /* 0x004fea000383ffff */
[----:B------:R-:W-:Y:S05]  /*5bb0*/  BRA `(.L_x_17) ;  /* 0xffffffb800847947 */ /* 0x000fea000383ffff */
.L_x_23:
[----:B-1----:R1:W2:Y:S02]  /*5bc0*/  SYNCS.PHASECHK.TRANS64.TRYWAIT P1, [R5+URZ], R4 ;  /* 0x00000004050075a7 */ /* 0x0022a4000802017f */
[----:B--2---:R-:W-:Y:S05]  /*5bd0*/  @!P1 NANOSLEEP.SYNCS 0x989680 ;  /* 0x009896800000995d */ /* 0x004fea0003900000 */
[----:B------:R-:W2:Y:S02]  /*5be0*/  @!P1 SYNCS.PHASECHK.TRANS64 P1, [R5+URZ], R4 ;  /* 0x00000004050095a7 */ /* 0x000ea4000802007f */
[----:B--2---:R-:W-:Y:S05]  /*5bf0*/  @!P1 BRA `(.L_x_23) ;  /* 0xfffffffc00f09947 */ /* 0x004fea000383ffff */
[----:B------:R-:W-:Y:S05]  /*5c00*/  BRA `(.L_x_22) ;  /* 0xffffffbc00587947 */ /* 0x000fea000383ffff */
.L_x_104:
[----:B------:R-:W-:Y:S01]  /*5c10*/  BSSY B1, `(.L_x_132) ;  /* 0x0000006000017945 */ /* 0x000fe20003800000 */
[----:B------:R-:W-:-:S07]  /*5c20*/  IMAD.MOV.U32 R15, RZ, RZ, -0x1 ;  /* 0xffffffffff0f7424 */ /* 0x000fce00078e00ff */
[----:B------:R-:W-:Y:S05]  /*5c30*/  WARPSYNC.COLLECTIVE R15, `(.L_x_133) ;  /* 0x000000000f0c7348 */ /* 0x000fea0003c00000 */
[----:B------:R-:W-:Y:S02]  /*5c40*/  ELECT P6, UR62, PT ;  /* 0x00000000003e782f */ /* 0x000fe400038c0000 */
[----:B------:R-:W-:Y:S01]  /*5c50*/  MOV R14, UR62 ;  /* 0x0000003e000e7c02 */ /* 0x000fe20008000f00 */
[----:B------:R-:W-:Y:S10]  /*5c60*/  ENDCOLLECTIVE ;  /* 0x000000000000791b */ /* 0x000ff40003800000 */
.L_x_133:
[----:B------:R-:W-:Y:S05]  /*5c70*/  BSYNC B1 ;  /* 0x0000000000017941 */ /* 0x000fea0003800000 */
.L_x_132:
[----:B------:R-:W-:Y:S05]  /*5c80*/  BRA `(.L_x_134) ;  /* 0xffffffec002c7947 */ /* 0x000fea000383ffff */
.L_x_107:
[----:B0-----:R0:W1:Y:S02]  /*5c90*/  SYNCS.PHASECHK.TRANS64.TRYWAIT P1, [R14+URZ+0x60], R7 ;  /* 0x000060070e0075a7 */ /* 0x001064000802017f */
[----:B-1----:R-:W-:Y:S05]  /*5ca0*/  @!P1 NANOSLEEP.SYNCS 0x989680 ;  /* 0x009896800000995d */ /* 0x002fea0003900000 */
[----:B------:R-:W1:Y:S02]  /*5cb0*/  @!P1 SYNCS.PHASECHK.TRANS64 P1, [R14+URZ+0x60], R7 ;  /* 0x000060070e0095a7 */ /* 0x000e64000802007f */
[----:B-1----:R-:W-:Y:S05]  /*5cc0*/  @!P1 BRA `(.L_x_107) ;  /* 0xfffffffc00f09947 */ /* 0x002fea000383ffff */
[----:B------:R-:W-:Y:S05]  /*5cd0*/  BRA `(.L_x_135) ;  /* 0xffffffec00607947 */ /* 0x000fea000383ffff */
.L_x_116:
[----:B------:R-:W-:Y:S01]  /*5ce0*/  BSSY B0, `(.L_x_136) ;  /* 0x0000006000007945 */ /* 0x000fe20003800000 */
[----:B------:R-:W-:-:S07]  /*5cf0*/  IMAD.MOV.U32 R15, RZ, RZ, -0x1 ;  /* 0xffffffffff0f7424 */ /* 0x000fce00078e00ff */
[----:B------:R-:W-:Y:S05]  /*5d00*/  WARPSYNC.COLLECTIVE R15, `(.L_x_137) ;  /* 0x000000000f0c7348 */ /* 0x000fea0003c00000 */
[----:B------:R-:W-:Y:S02]  /*5d10*/  ELECT P6, UR62, PT ;  /* 0x00000000003e782f */ /* 0x000fe400038c0000 */
[----:B------:R-:W-:Y:S01]  /*5d20*/  MOV R14, UR62 ;  /* 0x0000003e000e7c02 */ /* 0x000fe20008000f00 */
[----:B------:R-:W-:Y:S10]  /*5d30*/  ENDCOLLECTIVE ;  /* 0x000000000000791b */ /* 0x000ff40003800000 */
.L_x_137:
[----:B------:R-:W-:Y:S05]  /*5d40*/  BSYNC B0 ;  /* 0x0000000000007941 */ /* 0x000fea0003800000 */
.L_x_136:
[----:B------:R-:W-:Y:S05]  /*5d50*/  BRA `(.L_x_138) ;  /* 0xfffffff400b07947 */ /* 0x000fea000383ffff */
.L_x_120:
[----:B0-----:R0:W1:Y:S02]  /*5d60*/  SYNCS.PHASECHK.TRANS64.TRYWAIT P0, [R7+URZ], R2 ;  /* 0x00000002070075a7 */ /* 0x001064000800017f */
[----:B-1----:R-:W-:Y:S05]  /*5d70*/  @!P0 NANOSLEEP.SYNCS 0x989680 ;  /* 0x009896800000895d */ /* 0x002fea0003900000 */
[----:B------:R-:W1:Y:S02]  /*5d80*/  @!P0 SYNCS.PHASECHK.TRANS64 P0, [R7+URZ], R2 ;  /* 0x00000002070085a7 */ /* 0x000e64000800007f */
[----:B-1----:R-:W-:Y:S05]  /*5d90*/  @!P0 BRA `(.L_x_120) ;  /* 0xfffffffc00f08947 */ /* 0x002fea000383ffff */
[----:B------:R-:W-:Y:S05]  /*5da0*/  BRA `(.L_x_139) ;  /* 0xfffffff400f07947 */ /* 0x000fea000383ffff */
.L_x_121:
[----:B0-----:R0:W1:Y:S02]  /*5db0*/  SYNCS.PHASECHK.TRANS64.TRYWAIT P0, [R9+URZ], R4 ;  /* 0x00000004090075a7 */ /* 0x001064000800017f */
[----:B-1----:R-:W-:Y:S05]  /*5dc0*/  @!P0 NANOSLEEP.SYNCS 0x989680 ;  /* 0x009896800000895d */ /* 0x002fea0003900000 */
[----:B------:R-:W1:Y:S02]  /*5dd0*/  @!P0 SYNCS.PHASECHK.TRANS64 P0, [R9+URZ], R4 ;  /* 0x00000004090085a7 */ /* 0x000e64000800007f */
[----:B-1----:R-:W-:Y:S05]  /*5de0*/  @!P0 BRA `(.L_x_121) ;  /* 0xfffffffc00f08947 */ /* 0x002fea000383ffff */
[----:B------:R-:W-:Y:S05]  /*5df0*/  BRA `(.L_x_140) ;  /* 0xfffffff800007947 */ /* 0x000fea000383ffff */
.L_x_122:
[----:B0-----:R0:W1:Y:S02]  /*5e00*/  SYNCS.PHASECHK.TRANS64.TRYWAIT P0, [R6+URZ], R5 ;  /* 0x00000005060075a7 */ /* 0x001064000800017f */
[----:B-1----:R-:W-:Y:S05]  /*5e10*/  @!P0 NANOSLEEP.SYNCS 0x989680 ;  /* 0x009896800000895d */ /* 0x002fea0003900000 */
[----:B------:R-:W1:Y:S02]  /*5e20*/  @!P0 SYNCS.PHASECHK.TRANS64 P0, [R6+URZ], R5 ;  /* 0x00000005060085a7 */ /* 0x000e64000800007f */
[----:B-1----:R-:W-:Y:S05]  /*5e30*/  @!P0 BRA `(.L_x_122) ;  /* 0xfffffffc00f08947 */ /* 0x002fea000383ffff */
[----:B------:R-:W-:Y:S05]  /*5e40*/  BRA `(.L_x_141) ;  /* 0xfffffff800107947 */ /* 0x000fea000383ffff */
.L_x_123:
[----:B0-----:R0:W1:Y:S02]  /*5e50*/  SYNCS.PHASECHK.TRANS64.TRYWAIT P0, [R9+URZ], R4 ;  /* 0x00000004090075a7 */ /* 0x001064000800017f */
[----:B-1----:R-:W-:Y:S05]  /*5e60*/  @!P0 NANOSLEEP.SYNCS 0x989680 ;  /* 0x009896800000895d */ /* 0x002fea0003900000 */
[----:B------:R-:W1:Y:S02]  /*5e70*/  @!P0 SYNCS.PHASECHK.TRANS64 P0, [R9+URZ], R4 ;  /* 0x00000004090085a7 */ /* 0x000e64000800007f */
[----:B-1----:R-:W-:Y:S05]  /*5e80*/  @!P0 BRA `(.L_x_123) ;  /* 0xfffffffc00f08947 */ /* 0x002fea000383ffff */
[----:B------:R-:W-:Y:S05]  /*5e90*/  BRA `(.L_x_142) ;  /* 0xfffffff800207947 */ /* 0x000fea000383ffff */
.L_x_124:
[----:B0-----:R0:W1:Y:S02]  /*5ea0*/  SYNCS.PHASECHK.TRANS64.TRYWAIT P0, [R6+URZ], R5 ;  /* 0x00000005060075a7 */ /* 0x001064000800017f */
[----:B-1----:R-:W-:Y:S05]  /*5eb0*/  @!P0 NANOSLEEP.SYNCS 0x989680 ;  /* 0x009896800000895d */ /* 0x002fea0003900000 */
[----:B------:R-:W1:Y:S02]  /*5ec0*/  @!P0 SYNCS.PHASECHK.TRANS64 P0, [R6+URZ], R5 ;  /* 0x00000005060085a7 */ /* 0x000e64000800007f */
[----:B-1----:R-:W-:Y:S05]  /*5ed0*/  @!P0 BRA `(.L_x_124) ;  /* 0xfffffffc00f08947 */ /* 0x002fea000383ffff */
[----:B------:R-:W-:Y:S05]  /*5ee0*/  BRA `(.L_x_143) ;  /* 0xfffffff800307947 */ /* 0x000fea000383ffff */
.L_x_125:
[----:B0-----:R0:W1:Y:S02]  /*5ef0*/  SYNCS.PHASECHK.TRANS64.TRYWAIT P0, [R9+URZ], R4 ;  /* 0x00000004090075a7 */ /* 0x001064000800017f */
[----:B-1----:R-:W-:Y:S05]  /*5f00*/  @!P0 NANOSLEEP.SYNCS 0x989680 ;  /* 0x009896800000895d */ /* 0x002fea0003900000 */
[----:B------:R-:W1:Y:S02]  /*5f10*/  @!P0 SYNCS.PHASECHK.TRANS64 P0, [R9+URZ], R4 ;  /* 0x00000004090085a7 */ /* 0x000e64000800007f */
[----:B-1----:R-:W-:Y:S05]  /*5f20*/  @!P0 BRA `(.L_x_125) ;  /* 0xfffffffc00f08947 */ /* 0x002fea000383ffff */
[----:B------:R-:W-:Y:S05]  /*5f30*/  BRA `(.L_x_144) ;  /* 0xfffffff800407947 */ /* 0x000fea000383ffff */
.L_x_126:
[----:B0-----:R0:W1:Y:S02]  /*5f40*/  SYNCS.PHASECHK.TRANS64.TRYWAIT P0, [R6+URZ], R5 ;  /* 0x00000005060075a7 */ /* 0x001064000800017f */
[----:B-1----:R-:W-:Y:S05]  /*5f50*/  @!P0 NANOSLEEP.SYNCS 0x989680 ;  /* 0x009896800000895d */ /* 0x002fea0003900000 */
[----:B------:R-:W1:Y:S02]  /*5f60*/  @!P0 SYNCS.PHASECHK.TRANS64 P0, [R6+URZ], R5 ;  /* 0x00000005060085a7 */ /* 0x000e64000800007f */
[----:B-1----:R-:W-:Y:S05]  /*5f70*/  @!P0 BRA `(.L_x_126) ;  /* 0xfffffffc00f08947 */ /* 0x002fea000383ffff */
[----:B------:R-:W-:Y:S05]  /*5f80*/  BRA `(.L_x_145) ;  /* 0xfffffff800507947 */ /* 0x000fea000383ffff */
.L_x_127:
[----:B0-----:R0:W1:Y:S02]  /*5f90*/  SYNCS.PHASECHK.TRANS64.TRYWAIT P0, [R9+URZ], R4 ;  /* 0x00000004090075a7 */ /* 0x001064000800017f */
[----:B-1----:R-:W-:Y:S05]  /*5fa0*/  @!P0 NANOSLEEP.SYNCS 0x989680 ;  /* 0x009896800000895d */ /* 0x002fea0003900000 */
[----:B------:R-:W1:Y:S02]  /*5fb0*/  @!P0 SYNCS.PHASECHK.TRANS64 P0, [R9+URZ], R4 ;  /* 0x00000004090085a7 */ /* 0x000e64000800007f */
[----:B-1----:R-:W-:Y:S05]  /*5fc0*/  @!P0 BRA `(.L_x_127) ;  /* 0xfffffffc00f08947 */ /* 0x002fea000383ffff */
[----:B------:R-:W-:Y:S05]  /*5fd0*/  BRA `(.L_x_146) ;  /* 0xfffffff800607947 */ /* 0x000fea000383ffff */
.L_x_128:
[----:B0-----:R0:W1:Y:S02]  /*5fe0*/  SYNCS.PHASECHK.TRANS64.TRYWAIT P0, [R6+URZ], R5 ;  /* 0x00000005060075a7 */ /* 0x001064000800017f */
[----:B-1----:R-:W-:Y:S05]  /*5ff0*/  @!P0 NANOSLEEP.SYNCS 0x989680 ;  /* 0x009896800000895d */ /* 0x002fea0003900000 */
[----:B------:R-:W1:Y:S02]  /*6000*/  @!P0 SYNCS.PHASECHK.TRANS64 P0, [R6+URZ], R5 ;  /* 0x00000005060085a7 */ /* 0x000e64000800007f */
[----:B-1----:R-:W-:Y:S05]  /*6010*/  @!P0 BRA `(.L_x_128) ;  /* 0xfffffffc00f08947 */ /* 0x002fea000383ffff */
[----:B------:R-:W-:Y:S05]  /*6020*/  BRA `(.L_x_147) ;  /* 0xfffffff800707947 */ /* 0x000fea000383ffff */
.L_x_129:
[----:B0-----:R0:W1:Y:S02]  /*6030*/  SYNCS.PHASECHK.TRANS64.TRYWAIT P0, [R9+URZ], R4 ;  /* 0x00000004090075a7 */ /* 0x001064000800017f */
[----:B-1----:R-:W-:Y:S05]  /*6040*/  @!P0 NANOSLEEP.SYNCS 0x989680 ;  /* 0x009896800000895d */ /* 0x002fea0003900000 */
[----:B------:R-:W1:Y:S02]  /*6050*/  @!P0 SYNCS.PHASECHK.TRANS64 P0, [R9+URZ], R4 ;  /* 0x00000004090085a7 */ /* 0x000e64000800007f */
[----:B-1----:R-:W-:Y:S05]  /*6060*/  @!P0 BRA `(.L_x_129) ;  /* 0xfffffffc00f08947 */ /* 0x002fea000383ffff */
[----:B------:R-:W-:Y:S05]  /*6070*/  BRA `(.L_x_148) ;  /* 0xfffffff800807947 */ /* 0x000fea000383ffff */
.L_x_130:
[----:B-1----:R1:W2:Y:S02]  /*6080*/  SYNCS.PHASECHK.TRANS64.TRYWAIT P0, [R6+URZ], R5 ;  /* 0x00000005060075a7 */ /* 0x0022a4000800017f */
[----:B--2---:R-:W-:Y:S05]  /*6090*/  @!P0 NANOSLEEP.SYNCS 0x989680 ;  /* 0x009896800000895d */ /* 0x004fea0003900000 */
[----:B------:R-:W2:Y:S02]  /*60a0*/  @!P0 SYNCS.PHASECHK.TRANS64 P0, [R6+URZ], R5 ;  /* 0x00000005060085a7 */ /* 0x000ea4000800007f */
[----:B--2---:R-:W-:Y:S05]  /*60b0*/  @!P0 BRA `(.L_x_130) ;  /* 0xfffffffc00f08947 */ /* 0x004fea000383ffff */
[----:B------:R-:W-:Y:S05]  /*60c0*/  BRA `(.L_x_149) ;  /* 0xfffffff800887947 */ /* 0x000fea000383ffff */
.L_x_150:
[----:B------:R-:W-:-:S00]  /*60d0*/  BRA `(.L_x_150) ;  /* 0xfffffffc00fc7947 */ /* 0x000fc0000383ffff */
[----:B------:R-:W-:-:S00]  /*60e0*/  NOP ;  /* 0x0000000000007918 */ /* 0x000fc00000000000 */
        /* <DEDUP_REMOVED lines=9> */
.L_x_151:


//--------------------- .nv.global.init           --------------------------
	.section	.nv.global.init,"aw",@progbits
.nv.global.init:
	.type		$str$22,@object
	.size		$str$22,($str$23 - $str$22)
$str$22:
        /*0000*/ 	.byte	0x6b, 0x5f, 0x74, 0x69, 0x6c, 0x65, 0x5f, 0x63, 0x6f, 0x75, 0x6e, 0x74, 0x20, 0x3e, 0x3d, 0x20
        /*0010*/ 	.byte	0x31, 0x00
	.type		$str$23,@object
	.size		$str$23,(__unnamed_1 - $str$23)
$str$23:
        /*0012*/ 	.byte	0x2f, 0x74, 0x6d, 0x70, 0x2f, 0x63, 0x75, 0x74, 0x6c, 0x61, 0x73, 0x73, 0x5f, 0x73, 0x77, 0x65
        /*0022*/ 	.byte	0x65, 0x70, 0x5f, 0x73, 0x72, 0x63, 0x2f, 0x69, 0x6e, 0x63, 0x6c, 0x75, 0x64, 0x65, 0x2f, 0x63
        /*0032*/ 	.byte	0x75, 0x74, 0x6c, 0x61, 0x73, 0x73, 0x2f, 0x67, 0x65, 0x6d, 0x6d, 0x2f, 0x63, 0x6f, 0x6c, 0x6c
        /*0042*/ 	.byte	0x65, 0x63, 0x74, 0x69, 0x76, 0x65, 0x2f, 0x73, 0x6d, 0x39, 0x30, 0x5f, 0x6d, 0x6d, 0x61, 0x5f
        /*0052*/ 	.byte	0x74, 0x6d, 0x61, 0x5f, 0x67, 0x6d, 0x6d, 0x61, 0x5f, 0x73, 0x73, 0x5f, 0x77, 0x61, 0x72, 0x70
        /*0062*/ 	.byte	0x73, 0x70, 0x65, 0x63, 0x69, 0x61, 0x6c, 0x69, 0x7a, 0x65, 0x64, 0x2e, 0x68, 0x70, 0x70, 0x00
	.type		__unnamed_1,@object
	.size		__unnamed_1,(.L_0 - __unnamed_1)
__unnamed_1:
        /*0072*/ 	.byte	0x76, 0x6f, 0x69, 0x64, 0x20, 0x63, 0x75, 0x74, 0x6c, 0x61, 0x73, 0x73, 0x3a, 0x3a, 0x67, 0x65
        /* <DEDUP_REMOVED lines=171> */
        /*0b32*/ 	.byte	0x74, 0x65, 0x3a, 0x3a, 0x69, 0x64, 0x65, 0x6e, 0x74, 0x69, 0x74, 0x79, 0x5d, 0x00
.L_0:


//--------------------- .nv.shared._ZN7cutlass13device_kernelINS_4gemm6kernel13GemmUniversalIN4cute5tupleIJiiiiEEENS1_10collective13CollectiveMmaINS1_34MainloopSm90TmaGmmaWarpSpecializedILi12ENS5_IJNS4_1CILi1EEESB_SB_EEENS1_35KernelTmaWarpSpecializedCooperativeEEENS5_IJNSA_ILi256EEENSA_ILi32EEENSA_ILi64EEEEEEaNS5_IJlSB_lEEEaSJ_NS4_8TiledMMAINS4_8MMA_AtomIJNS4_4SM904GMMA26MMA_64x32x32_S32S8S8_SS_TNEEEENS4_6LayoutINS5_IJNSA_ILi2EEESB_SB_EEENS5_IJSB_NSA_ILi0EEEST_EEEEENS5_IJNS4_10UnderscoreESW_SW_EEEEENS4_13SM90_TMA_LOADENS4_14ComposedLayoutINS4_7SwizzleILi2ELi4ELi3EEENS4_18smem_ptr_flag_bitsILi8EEENSQ_INS5_IJNSA_ILi8EEESH_EEENS5_IJSH_SB_EEEEEEEvNS4_8identityESZ_S19_vS1A_EENS_8epilogue10collective6detail29Sm90TmaWarpSpecializedAdapterINS1D_15DefaultEpilogueIaSJ_SJ_NS1C_6thread17LinearCombinationIaLi1EiiLNS1H_9ScaleType4KindE0ELNS_15FloatRoundStyleE2EaEENS1_15EpilogueDefaultEEEEEvvEEEEvNT_6ParamsE --------------------------
	.section	.nv.shared._ZN7cutlass13device_kernelINS_4gemm6kernel13GemmUniversalIN4cute5tupleIJiiiiEEENS1_10collective13CollectiveMmaINS1_34MainloopSm90TmaGmmaWarpSpecializedILi12ENS5_IJNS4_1CILi1EEESB_SB_EEENS1_35KernelTmaWarpSpecializedCooperativeEEENS5_IJNSA_ILi256EEENSA_ILi32EEENSA_ILi64EEEEEEaNS5_IJlSB_lEEEaSJ_NS4_8TiledMMAINS4_8MMA_AtomIJNS4_4SM904GMMA26MMA_64x32x32_S32S8S8_SS_TNEEEENS4_6LayoutINS5_IJNSA_ILi2EEESB_SB_EEENS5_IJSB_NSA_ILi0EEEST_EEEEENS5_IJNS4_10UnderscoreESW_SW_EEEEENS4_13SM90_TMA_LOADENS4_14ComposedLayoutINS4_7SwizzleILi2ELi4ELi3EEENS4_18smem_ptr_flag_bitsILi8EEENSQ_INS5_IJNSA_ILi8EEESH_EEENS5_IJSH_SB_EEEEEEEvNS4_8identityESZ_S19_vS1A_EENS_8epilogue10collective6detail29Sm90TmaWarpSpecializedAdapterINS1D_15DefaultEpilogueIaSJ_SJ_NS1C_6thread17LinearCombinationIaLi1EiiLNS1H_9ScaleType4KindE0ELNS_15FloatRoundStyleE2EaEENS1_15EpilogueDefaultEEEEEvvEEEEvNT_6ParamsE,"aw",@nobits
	.sectionflags	@""
	.align	16
	.zero		1024


//--------------------- .nv.shared.reserved.0     --------------------------
	.section	.nv.shared.reserved.0,"aw",@nobits
	.weak		__nv_reservedSMEM_offset_0_alias
	.size		__nv_reservedSMEM_offset_0_alias, 0, 0
	.other		__nv_reservedSMEM_offset_0_alias,@"STO_CUDA_RESERVED_SHARED STV_DEFAULT"
__nv_reservedSMEM_offset_0_alias:
	.zero		0


//--------------------- .nv.global                --------------------------
	.section	.nv.global,"aw",@nobits
.nv.global:
	.type		_ZN39_INTERNAL_75458933_4_k_cu_d6a31516_65884cute1_E,@object
	.size		_ZN39_INTERNAL_75458933_4_k_cu_d6a31516_65884cute1_E,(_ZN39_INTERNAL_75458933_4_k_cu_d6a31516_65884cuda3std3__45__cpo6cbeginE - _ZN39_INTERNAL_75458933_4_k_cu_d6a31516_65884cute1_E)
_ZN39_INTERNAL_75458933_4_k_cu_d6a31516_65884cute1_E:
	.zero		1
	.type		_ZN39_INTERNAL_75458933_4_k_cu_d6a31516_65884cuda3std3__45__cpo6cbeginE,@object
	.size		_ZN39_INTERNAL_75458933_4_k_cu_d6a31516_65884cuda3std3__45__cpo6cbeginE,(_ZN39_INTERNAL_75458933_4_k_cu_d6a31516_65884cuda3std3__48in_placeE - _ZN39_INTERNAL_75458933_4_k_cu_d6a31516_65884cuda3std3__45__cpo6cbeginE)
_ZN39_INTERNAL_75458933_4_k_cu_d6a31516_65884cuda3std3__45__cpo6cbeginE:
	.zero		1
	.type		_ZN39_INTERNAL_75458933_4_k_cu_d6a31516_65884cuda3std3__48in_placeE,@object
	.size		_ZN39_INTERNAL_75458933_4_k_cu_d6a31516_65884cuda3std3__48in_placeE,(_ZN39_INTERNAL_75458933_4_k_cu_d6a31516_65884cuda3std6ranges3__45__cpo9iter_moveE - _ZN39_INTERNAL_75458933_4_k_cu_d6a31516_65884cuda3std3__48in_placeE)
_ZN39_INTERNAL_75458933_4_k_cu_d6a31516_65884cuda3std3__48in_placeE:
	.zero		1
	.type		_ZN39_INTERNAL_75458933_4_k_cu_d6a31516_65884cuda3std6ranges3__45__cpo9iter_moveE,@object
	.size		_ZN39_INTERNAL_75458933_4_k_cu_d6a31516_65884cuda3std6ranges3__45__cpo9iter_moveE,(_ZN39_INTERNAL_75458933_4_k_cu_d6a31516_65884cuda3std3__45__cpo5beginE - _ZN39_INTERNAL_75458933_4_k_cu_d6a31516_65884cuda3std6ranges3__45__cpo9iter_moveE)
_ZN39_INTERNAL_75458933_4_k_cu_d6a31516_65884cuda3std6ranges3__45__cpo9iter_moveE:
	.zero		1
	.type		_ZN39_INTERNAL_75458933_4_k_cu_d6a31516_65884cuda3std3__45__cpo5beginE,@object
	.size		_ZN39_INTERNAL_75458933_4_k_cu_d6a31516_65884cuda3std3__45__cpo5beginE,(_ZN39_INTERNAL_75458933_4_k_cu_d6a31516_65884cuda3std3__441_GLOBAL__N__75458933_4_k_cu_d6a31516_65886ignoreE - _ZN39_INTERNAL_75458933_4_k_cu_d6a31516_65884cuda3std3__45__cpo5beginE)
_ZN39_INTERNAL_75458933_4_k_cu_d6a31516_65884cuda3std3__45__cpo5beginE:
	.zero		1
	.type		_ZN39_INTERNAL_75458933_4_k_cu_d6a31516_65884cuda3std3__441_GLOBAL__N__75458933_4_k_cu_d6a31516_65886ignoreE,@object
	.size		_ZN39_INTERNAL_75458933_4_k_cu_d6a31516_65884cuda3std3__441_GLOBAL__N__75458933_4_k_cu_d6a31516_65886ignoreE,(_ZN39_INTERNAL_75458933_4_k_cu_d6a31516_65884cute7productE - _ZN39_INTERNAL_75458933_4_k_cu_d6a31516_65884cuda3std3__441_GLOBAL__N__75458933_4_k_cu_d6a31516_65886ignoreE)
_ZN39_INTERNAL_75458933_4_k_cu_d6a31516_65884cuda3std3__441_GLOBAL__N__75458933_4_k_cu_d6a31516_65886ignoreE:
	.zero		1
	.type		_ZN39_INTERNAL_75458933_4_k_cu_d6a31516_65884cute7productE,@object
	.size		_ZN39_INTERNAL_75458933_4_k_cu_d6a31516_65884cute7productE,(_ZN39_INTERNAL_75458933_4_k_cu_d6a31516_65884cuda3std3__45__cpo3endE - _ZN39_INTERNAL_75458933_4_k_cu_d6a31516_65884cute7productE)
_ZN39_INTERNAL_75458933_4_k_cu_d6a31516_65884cute7productE:
	.zero		1
	.type		_ZN39_INTERNAL_75458933_4_k_cu_d6a31516_65884cuda3std3__45__cpo3endE,@object
	.size		_ZN39_INTERNAL_75458933_4_k_cu_d6a31516_65884cuda3std3__45__cpo3endE,(_ZN39_INTERNAL_75458933_4_k_cu_d6a31516_65884cuda3std3__419piecewise_constructE - _ZN39_INTERNAL_75458933_4_k_cu_d6a31516_65884cuda3std3__45__cpo3endE)
_ZN39_INTERNAL_75458933_4_k_cu_d6a31516_65884cuda3std3__45__cpo3endE:
	.zero		1
	.type		_ZN39_INTERNAL_75458933_4_k_cu_d6a31516_65884cuda3std3__419piecewise_constructE,@object
	.size		_ZN39_INTERNAL_75458933_4_k_cu_d6a31516_65884cuda3std3__419piecewise_constructE,(_ZN39_INTERNAL_75458933_4_k_cu_d6a31516_65884cuda3std3__45__cpo4cendE - _ZN39_INTERNAL_75458933_4_k_cu_d6a31516_65884cuda3std3__419piecewise_constructE)
_ZN39_INTERNAL_75458933_4_k_cu_d6a31516_65884cuda3std3__419piecewise_constructE:
	.zero		1
	.type		_ZN39_INTERNAL_75458933_4_k_cu_d6a31516_65884cuda3std3__45__cpo4cendE,@object
	.size		_ZN39_INTERNAL_75458933_4_k_cu_d6a31516_65884cuda3std3__45__cpo4cendE,(_ZN39_INTERNAL_75458933_4_k_cu_d6a31516_65884cuda3std6ranges3__45__cpo4swapE - _ZN39_INTERNAL_75458933_4_k_cu_d6a31516_65884cuda3std3__45__cpo4cendE)
_ZN39_INTERNAL_75458933_4_k_cu_d6a31516_65884cuda3std3__45__cpo4cendE:
	.zero		1
	.type		_ZN39_INTERNAL_75458933_4_k_cu_d6a31516_65884cuda3std6ranges3__45__cpo4swapE,@object
	.size		_ZN39_INTERNAL_75458933_4_k_cu_d6a31516_65884cuda3std6ranges3__45__cpo4swapE,(.L_8 - _ZN39_INTERNAL_75458933_4_k_cu_d6a31516_65884cuda3std6ranges3__45__cpo4swapE)
_ZN39_INTERNAL_75458933_4_k_cu_d6a31516_65884cuda3std6ranges3__45__cpo4swapE:
	.zero		1
.L_8:


//--------------------- .nv.constant0._ZN7cutlass13device_kernelINS_4gemm6kernel13GemmUniversalIN4cute5tupleIJiiiiEEENS1_10collective13CollectiveMmaINS1_34MainloopSm90TmaGmmaWarpSpecializedILi12ENS5_IJNS4_1CILi1EEESB_SB_EEENS1_35KernelTmaWarpSpecializedCooperativeEEENS5_IJNSA_ILi256EEENSA_ILi32EEENSA_ILi64EEEEEEaNS5_IJlSB_lEEEaSJ_NS4_8TiledMMAINS4_8MMA_AtomIJNS4_4SM904GMMA26MMA_64x32x32_S32S8S8_SS_TNEEEENS4_6LayoutINS5_IJNSA_ILi2EEESB_SB_EEENS5_IJSB_NSA_ILi0EEEST_EEEEENS5_IJNS4_10UnderscoreESW_SW_EEEEENS4_13SM90_TMA_LOADENS4_14ComposedLayoutINS4_7SwizzleILi2ELi4ELi3EEENS4_18smem_ptr_flag_bitsILi8EEENSQ_INS5_IJNSA_ILi8EEESH_EEENS5_IJSH_SB_EEEEEEEvNS4_8identityESZ_S19_vS1A_EENS_8epilogue10collective6detail29Sm90TmaWarpSpecializedAdapterINS1D_15DefaultEpilogueIaSJ_SJ_NS1C_6thread17LinearCombinationIaLi1EiiLNS1H_9ScaleType4KindE0ELNS_15FloatRoundStyleE2EaEENS1_15EpilogueDefaultEEEEEvvEEEEvNT_6ParamsE --------------------------
	.section	.nv.constant0._ZN7cutlass13device_kernelINS_4gemm6kernel13GemmUniversalIN4cute5tupleIJiiiiEEENS1_10collective13CollectiveMmaINS1_34MainloopSm90TmaGmmaWarpSpecializedILi12ENS5_IJNS4_1CILi1EEESB_SB_EEENS1_35KernelTmaWarpSpecializedCooperativeEEENS5_IJNSA_ILi256EEENSA_ILi32EEENSA_ILi64EEEEEEaNS5_IJlSB_lEEEaSJ_NS4_8TiledMMAINS4_8MMA_AtomIJNS4_4SM904GMMA26MMA_64x32x32_S32S8S8_SS_TNEEEENS4_6LayoutINS5_IJNSA_ILi2EEESB_SB_EEENS5_IJSB_NSA_ILi0EEEST_EEEEENS5_IJNS4_10UnderscoreESW_SW_EEEEENS4_13SM90_TMA_LOADENS4_14ComposedLayoutINS4_7SwizzleILi2ELi4ELi3EEENS4_18smem_ptr_flag_bitsILi8EEENSQ_INS5_IJNSA_ILi8EEESH_EEENS5_IJSH_SB_EEEEEEEvNS4_8identityESZ_S19_vS1A_EENS_8epilogue10collective6detail29Sm90TmaWarpSpecializedAdapterINS1D_15DefaultEpilogueIaSJ_SJ_NS1C_6thread17LinearCombinationIaLi1EiiLNS1H_9ScaleType4KindE0ELNS_15FloatRoundStyleE2EaEENS1_15EpilogueDefaultEEEEEvvEEEEvNT_6ParamsE,"a",@progbits
	.sectionflags	@""
	.align	4
.nv.constant0._ZN7cutlass13device_kernelINS_4gemm6kernel13GemmUniversalIN4cute5tupleIJiiiiEEENS1_10collective13CollectiveMmaINS1_34MainloopSm90TmaGmmaWarpSpecializedILi12ENS5_IJNS4_1CILi1EEESB_SB_EEENS1_35KernelTmaWarpSpecializedCooperativeEEENS5_IJNSA_ILi256EEENSA_ILi32EEENSA_ILi64EEEEEEaNS5_IJlSB_lEEEaSJ_NS4_8TiledMMAINS4_8MMA_AtomIJNS4_4SM904GMMA26MMA_64x32x32_S32S8S8_SS_TNEEEENS4_6LayoutINS5_IJNSA_ILi2EEESB_SB_EEENS5_IJSB_NSA_ILi0EEEST_EEEEENS5_IJNS4_10UnderscoreESW_SW_EEEEENS4_13SM90_TMA_LOADENS4_14ComposedLayoutINS4_7SwizzleILi2ELi4ELi3EEENS4_18smem_ptr_flag_bitsILi8EEENSQ_INS5_IJNSA_ILi8EEESH_EEENS5_IJSH_SB_EEEEEEEvNS4_8identityESZ_S19_vS1A_EENS_8epilogue10collective6detail29Sm90TmaWarpSpecializedAdapterINS1D_15DefaultEpilogueIaSJ_SJ_NS1C_6thread17LinearCombinationIaLi1EiiLNS1H_9ScaleType4KindE0ELNS_15FloatRoundStyleE2EaEENS1_15EpilogueDefaultEEEEEvvEEEEvNT_6ParamsE:
	.zero		1664


//--------------------- SYMBOLS --------------------------

	.type		.nv.reservedSmem.offset0,@object
	.size		.nv.reservedSmem.offset0,0x4
	.type		__assertfail,@function
